	.target	sm_90a

	.elftype	@"ET_EXEC"


//--------------------- .note.nv.tkinfo           --------------------------
	.section	.note.nv.tkinfo,"",@"SHT_NOTE"
	.sectionflags	@"SHF_NOTE_NV_TKINFO"
	.tkinfo
        /*0018*/ 	.word	0x00000002
        /*0030*/ 	.string	""
        /*0030*/ 	.string	"ptxas"
        /*0030*/ 	.string	"Cuda compilation tools, release 13.0, V13.0.88"
        /*0030*/ 	.string	"Build cuda_13.0.r13.0/compiler.36424714_0"
        /*0030*/ 	.string	"-v  -suppress-debug-info  -lineinfo  -arch sm_90a "



//--------------------- .note.nv.cuinfo           --------------------------
	.section	.note.nv.cuinfo,"",@"SHT_NOTE"
	.sectionflags	@"SHF_NOTE_NV_CUINFO"
        /*0018*/ 	.short	0x0002
        /*001a*/ 	.short	0x005a
        /*001c*/ 	.short	0x0082
	.zero		2


//--------------------- .nv.info                  --------------------------
	.section	.nv.info,"",@"SHT_CUDA_INFO"
	.align	4


	//----- nvinfo : EIATTR_REGCOUNT
	.align		4
        /*0000*/ 	.byte	0x04, 0x2f
        /*0002*/ 	.short	(.L_1 - .L_0)
	.align		4
.L_0:
        /*0004*/ 	.word	index@(gluon_wgmma)
        /*0008*/ 	.word	0x0000003a


	//----- nvinfo : EIATTR_FRAME_SIZE
	.align		4
.L_1:
        /*000c*/ 	.byte	0x04, 0x11
        /*000e*/ 	.short	(.L_3 - .L_2)
	.align		4
.L_2:
        /*0010*/ 	.word	index@(gluon_wgmma)
        /*0014*/ 	.word	0x00000000


	//----- nvinfo : EIATTR_MIN_STACK_SIZE
	.align		4
.L_3:
        /*0018*/ 	.byte	0x04, 0x12
        /*001a*/ 	.short	(.L_5 - .L_4)
	.align		4
.L_4:
        /*001c*/ 	.word	index@(gluon_wgmma)
        /*0020*/ 	.word	0x00000000
.L_5:


//--------------------- .nv.compat                --------------------------
	.section	.nv.compat,"",@"SHT_CUDA_COMPAT_INFO"
	.align	4
        /*0000*/ 	.byte	0x02, 0x09, 0x01, 0x00, 0x02, 0x02, 0x04, 0x00, 0x02, 0x05, 0x05, 0x00, 0x03, 0x07, 0x01, 0x01
        /*0010*/ 	.byte	0x02, 0x03, 0x03, 0x00, 0x02, 0x06, 0x01, 0x00, 0x04, 0x0b, 0x08, 0x00, 0x00, 0x00, 0x00, 0x00
        /*0020*/ 	.byte	0x00, 0x00, 0x00, 0x00


//--------------------- .nv.info.gluon_wgmma      --------------------------
	.section	.nv.info.gluon_wgmma,"",@"SHT_CUDA_INFO"
	.sectionflags	@""
	.align	4


	//----- nvinfo : EIATTR_CUDA_API_VERSION
	.align		4
        /*0000*/ 	.byte	0x04, 0x37
        /*0002*/ 	.short	(.L_7 - .L_6)
.L_6:
        /*0004*/ 	.word	0x00000082


	//----- nvinfo : EIATTR_KPARAM_INFO
	.align		4
.L_7:
        /*0008*/ 	.byte	0x04, 0x17
        /*000a*/ 	.short	(.L_9 - .L_8)
.L_8:
        /*000c*/ 	.word	0x00000000
        /*0010*/ 	.short	0x000a
        /*0012*/ 	.short	0x0048
        /*0014*/ 	.byte	0x00, 0xf4, 0x21, 0x00


	//----- nvinfo : EIATTR_KPARAM_INFO
	.align		4
.L_9:
        /*0018*/ 	.byte	0x04, 0x17
        /*001a*/ 	.short	(.L_11 - .L_10)
.L_10:
        /*001c*/ 	.word	0x00000000
        /*0020*/ 	.short	0x0009
        /*0022*/ 	.short	0x0040
        /*0024*/ 	.byte	0x00, 0xf4, 0x21, 0x00


	//----- nvinfo : EIATTR_KPARAM_INFO
	.align		4
.L_11:
        /*0028*/ 	.byte	0x04, 0x17
        /*002a*/ 	.short	(.L_13 - .L_12)
.L_12:
        /*002c*/ 	.word	0x00000000
        /*0030*/ 	.short	0x0008
        /*0032*/ 	.short	0x0038
        /*0034*/ 	.byte	0x00, 0xf0, 0x21, 0x00


	//----- nvinfo : EIATTR_KPARAM_INFO
	.align		4
.L_13:
        /*0038*/ 	.byte	0x04, 0x17
        /*003a*/ 	.short	(.L_15 - .L_14)
.L_14:
        /*003c*/ 	.word	0x00000000
        /*0040*/ 	.short	0x0007
        /*0042*/ 	.short	0x0030
        /*0044*/ 	.byte	0x00, 0xf0, 0x21, 0x00


	//----- nvinfo : EIATTR_KPARAM_INFO
	.align		4
.L_15:
        /*0048*/ 	.byte	0x04, 0x17
        /*004a*/ 	.short	(.L_17 - .L_16)
.L_16:
        /*004c*/ 	.word	0x00000000
        /*0050*/ 	.short	0x0006
        /*0052*/ 	.short	0x0028
        /*0054*/ 	.byte	0x00, 0xf0, 0x21, 0x00


	//----- nvinfo : EIATTR_KPARAM_INFO
	.align		4
.L_17:
        /*0058*/ 	.byte	0x04, 0x17
        /*005a*/ 	.short	(.L_19 - .L_18)
.L_18:
        /*005c*/ 	.word	0x00000000
        /*0060*/ 	.short	0x0005
        /*0062*/ 	.short	0x0020
        /*0064*/ 	.byte	0x00, 0xf0, 0x11, 0x00


	//----- nvinfo : EIATTR_KPARAM_INFO
	.align		4
.L_19:
        /*0068*/ 	.byte	0x04, 0x17
        /*006a*/ 	.short	(.L_21 - .L_20)
.L_20:
        /*006c*/ 	.word	0x00000000
        /*0070*/ 	.short	0x0004
        /*0072*/ 	.short	0x001c
        /*0074*/ 	.byte	0x00, 0xf0, 0x11, 0x00


	//----- nvinfo : EIATTR_KPARAM_INFO
	.align		4
.L_21:
        /*0078*/ 	.byte	0x04, 0x17
        /*007a*/ 	.short	(.L_23 - .L_22)
.L_22:
        /*007c*/ 	.word	0x00000000
        /*0080*/ 	.short	0x0003
        /*0082*/ 	.short	0x0018
        /*0084*/ 	.byte	0x00, 0xf0, 0x11, 0x00


	//----- nvinfo : EIATTR_KPARAM_INFO
	.align		4
.L_23:
        /*0088*/ 	.byte	0x04, 0x17
        /*008a*/ 	.short	(.L_25 - .L_24)
.L_24:
        /*008c*/ 	.word	0x00000000
        /*0090*/ 	.short	0x0002
        /*0092*/ 	.short	0x0010
        /*0094*/ 	.byte	0x00, 0xf4, 0x21, 0x00


	//----- nvinfo : EIATTR_KPARAM_INFO
	.align		4
.L_25:
        /*0098*/ 	.byte	0x04, 0x17
        /*009a*/ 	.short	(.L_27 - .L_26)
.L_26:
        /*009c*/ 	.word	0x00000000
        /*00a0*/ 	.short	0x0001
        /*00a2*/ 	.short	0x0008
        /*00a4*/ 	.byte	0x00, 0xf4, 0x21, 0x00


	//----- nvinfo : EIATTR_KPARAM_INFO
	.align		4
.L_27:
        /*00a8*/ 	.byte	0x04, 0x17
        /*00aa*/ 	.short	(.L_29 - .L_28)
.L_28:
        /*00ac*/ 	.word	0x00000000
        /*00b0*/ 	.short	0x0000
        /*00b2*/ 	.short	0x0000
        /*00b4*/ 	.byte	0x00, 0xf4, 0x21, 0x00


	//----- nvinfo : EIATTR_SPARSE_MMA_MASK
	.align		4
.L_29:
        /*00b8*/ 	.byte	0x03, 0x50
        /*00ba*/ 	.short	0x0000


	//----- nvinfo : EIATTR_MAXREG_COUNT
	.align		4
        /*00bc*/ 	.byte	0x03, 0x1b
        /*00be*/ 	.short	0x00ff


	//----- nvinfo : EIATTR_NUM_BARRIERS
	.align		4
        /*00c0*/ 	.byte	0x02, 0x4c
        /*00c2*/ 	.byte	0x01
	.zero		1


	//----- nvinfo : EIATTR_MERCURY_ISA_VERSION
	.align		4
        /*00c4*/ 	.byte	0x03, 0x5f
        /*00c6*/ 	.short	0x0101


	//----- nvinfo : EIATTR_INT_WARP_WIDE_INSTR_OFFSETS
	.align		4
        /*00c8*/ 	.byte	0x04, 0x31
        /*00ca*/ 	.short	(.L_31 - .L_30)


	//   ....[0]....
.L_30:
        /*00cc*/ 	.word	0x00001290


	//   ....[1]....
        /*00d0*/ 	.word	0x000012b0


	//   ....[2]....
        /*00d4*/ 	.word	0x000012c0


	//   ....[3]....
        /*00d8*/ 	.word	0x000012d0


	//   ....[4]....
        /*00dc*/ 	.word	0x000013e0


	//   ....[5]....
        /*00e0*/ 	.word	0x000016b0


	//   ....[6]....
        /*00e4*/ 	.word	0x000016c0


	//   ....[7]....
        /*00e8*/ 	.word	0x00001730


	//   ....[8]....
        /*00ec*/ 	.word	0x00001740


	//   ....[9]....
        /*00f0*/ 	.word	0x00001c20


	//   ....[10]....
        /*00f4*/ 	.word	0x00001c40


	//----- nvinfo : EIATTR_COOP_GROUP_MASK_REGIDS
	.align		4
.L_31:
        /*00f8*/ 	.byte	0x04, 0x29
        /*00fa*/ 	.short	(.L_33 - .L_32)


	//   ....[0]....
.L_32:
        /*00fc*/ 	.word	0xffffffff


	//   ....[1]....
        /*0100*/ 	.word	0xffffffff


	//   ....[2]....
        /*0104*/ 	.word	0xffffffff


	//----- nvinfo : EIATTR_COOP_GROUP_INSTR_OFFSETS
	.align		4
.L_33:
        /*0108*/ 	.byte	0x04, 0x28
        /*010a*/ 	.short	(.L_35 - .L_34)


	//   ....[0]....
.L_34:
        /*010c*/ 	.word	0x00000140


	//   ....[1]....
        /*0110*/ 	.word	0x000006e0


	//   ....[2]....
        /*0114*/ 	.word	0x00000cb0


	//----- nvinfo : EIATTR_MBARRIER_INSTR_OFFSETS
	.align		4
.L_35:
        /*0118*/ 	.byte	0x04, 0x39
        /*011a*/ 	.short	(.L_37 - .L_36)


	//   ....[0]....
.L_36:
        /*011c*/ 	.word	0x00001430
        /*0120*/ 	.word	0x000000ff
        /*0124*/ 	.word	0x00018000
        /*0128*/ 	.short	0x0100
        /*012a*/ 	.byte	0x10
	.zero		1


	//   ....[1]....
        /*012c*/ 	.word	0x00001450
        /*0130*/ 	.word	0x000000ff
        /*0134*/ 	.word	0x00018008
        /*0138*/ 	.short	0x0100
        /*013a*/ 	.byte	0x10
	.zero		1


	//   ....[2]....
        /*013c*/ 	.word	0x00001480
        /*0140*/ 	.word	0x000000ff
        /*0144*/ 	.word	0x00018010
        /*0148*/ 	.short	0x0100
        /*014a*/ 	.byte	0x10
	.zero		1


	//   ....[3]....
        /*014c*/ 	.word	0x000014a0
        /*0150*/ 	.word	0x000000ff
        /*0154*/ 	.word	0x00018018
        /*0158*/ 	.short	0x0100
        /*015a*/ 	.byte	0x10
	.zero		1


	//   ....[4]....
        /*015c*/ 	.word	0x000017f0
        /*0160*/ 	.word	0x000000ff
        /*0164*/ 	.word	0x00018000
        /*0168*/ 	.short	0x010a
        /*016a*/ 	.byte	0x14
	.zero		1


	//   ....[5]....
        /*016c*/ 	.word	0x00001b70
        /*0170*/ 	.word	0x000000ff
        /*0174*/ 	.word	0x00018000
        /*0178*/ 	.short	0x0108
        /*017a*/ 	.byte	0x10
	.zero		1


	//   ....[6]....
        /*017c*/ 	.word	0x00001c70
        /*0180*/ 	.word	0x000000ff
        /*0184*/ 	.word	0x00018008
        /*0188*/ 	.short	0x0108
        /*018a*/ 	.byte	0x10
	.zero		1


	//   ....[7]....
        /*018c*/ 	.word	0x00001cd0
        /*0190*/ 	.word	0x000000ff
        /*0194*/ 	.word	0x00018010
        /*0198*/ 	.short	0x0108
        /*019a*/ 	.byte	0x10
	.zero		1


	//   ....[8]....
        /*019c*/ 	.word	0x00001cf0
        /*01a0*/ 	.word	0x000000ff
        /*01a4*/ 	.word	0x00018018
        /*01a8*/ 	.short	0x0108
        /*01aa*/ 	.byte	0x10
	.zero		1


	//   ....[9]....
        /*01ac*/ 	.word	0x00001e80
        /*01b0*/ 	.word	0x000000ff
        /*01b4*/ 	.word	0x00018000
        /*01b8*/ 	.short	0x010a
        /*01ba*/ 	.byte	0x14
	.zero		1


	//----- nvinfo : EIATTR_NUM_MBARRIERS
	.align		4
.L_37:
        /*01bc*/ 	.byte	0x03, 0x38
        /*01be*/ 	.short	0x0004


	//----- nvinfo : EIATTR_EXIT_INSTR_OFFSETS
	.align		4
        /*01c0*/ 	.byte	0x04, 0x1c
        /*01c2*/ 	.short	(.L_39 - .L_38)


	//   ....[0]....
.L_38:
        /*01c4*/ 	.word	0x00001e70


	//----- nvinfo : EIATTR_REQNTID
	.align		4
.L_39:
        /*01c8*/ 	.byte	0x04, 0x10
        /*01ca*/ 	.short	(.L_41 - .L_40)
.L_40:
        /*01cc*/ 	.word	0x00000100
        /*01d0*/ 	.word	0x00000001
        /*01d4*/ 	.word	0x00000001


	//----- nvinfo : EIATTR_CRS_STACK_SIZE
	.align		4
.L_41:
        /*01d8*/ 	.byte	0x04, 0x1e
        /*01da*/ 	.short	(.L_43 - .L_42)
.L_42:
        /*01dc*/ 	.word	0x00000000


	//----- nvinfo : EIATTR_CBANK_PARAM_SIZE
	.align		4
.L_43:
        /*01e0*/ 	.byte	0x03, 0x19
        /*01e2*/ 	.short	0x0050


	//----- nvinfo : EIATTR_PARAM_CBANK
	.align		4
        /*01e4*/ 	.byte	0x04, 0x0a
        /*01e6*/ 	.short	(.L_45 - .L_44)
	.align		4
.L_44:
        /*01e8*/ 	.word	index@(.nv.constant0.gluon_wgmma)
        /*01ec*/ 	.short	0x0210
        /*01ee*/ 	.short	0x0050


	//----- nvinfo : EIATTR_SW_WAR
	.align		4
.L_45:
        /*01f0*/ 	.byte	0x04, 0x36
        /*01f2*/ 	.short	(.L_47 - .L_46)
.L_46:
        /*01f4*/ 	.word	0x00000008
.L_47:


//--------------------- .nv.callgraph             --------------------------
	.section	.nv.callgraph,"",@"SHT_CUDA_CALLGRAPH"
	.align	4
	.sectionentsize	8
	.align		4
        /*0000*/ 	.word	0x00000000
	.align		4
        /*0004*/ 	.word	0xffffffff
	.align		4
        /*0008*/ 	.word	0x00000000
	.align		4
        /*000c*/ 	.word	0xfffffffe
	.align		4
        /*0010*/ 	.word	0x00000000
	.align		4
        /*0014*/ 	.word	0xfffffffd
	.align		4
        /*0018*/ 	.word	0x00000000
	.align		4
        /*001c*/ 	.word	0xfffffffc


//--------------------- .text.gluon_wgmma         --------------------------
	.section	.text.gluon_wgmma,"ax",@progbits
	.align	128
        .global         gluon_wgmma
        .type           gluon_wgmma,@function
        .size           gluon_wgmma,(.L_x_53 - gluon_wgmma)
        .other          gluon_wgmma,@"STO_CUDA_ENTRY STV_DEFAULT"
gluon_wgmma:
.text.gluon_wgmma:
[----:B------:R-:W-:Y:S01]  /*0000*/  LDC R1, c[0x0][0x28] ;  /* 0x00000a00ff017b82 */ /* 0x000fe20000000800 */
[----:B------:R-:W1:Y:S07]  /*0010*/  S2R R0, SR_TID.X ;  /* 0x0000000000007919 */ /* 0x000e6e0000002100 */
[----:B------:R-:W2:Y:S01]  /*0020*/  S2UR UR4, SR_CgaCtaId ;  /* 0x00000000000479c3 */ /* 0x000ea20000008800 */
[----:B------:R-:W-:Y:S01]  /*0030*/  UMOV UR16, 0x400 ;  /* 0x0000040000107882 */ /* 0x000fe20000000000 */
[----:B------:R-:W-:Y:S01]  /*0040*/  ULDC UR6, c[0x0][0xc] ;  /* 0x0000030000067ab9 */ /* 0x000fe20000000800 */
[----:B------:R-:W-:Y:S01]  /*0050*/  ULDC.64 UR28, c[0x0][0x250] ;  /* 0x00009400001c7ab9 */ /* 0x000fe20000000a00 */
[----:B------:R-:W-:Y:S04]  /*0060*/  BSSY B0, `(.L_x_0) ;  /* 0x000001e000007945 */ /* 0x000fe80003800000 */
[----:B------:R-:W3:Y:S08]  /*0070*/  LDC R9, c[0x0][0x230] ;  /* 0x00008c00ff097b82 */ /* 0x000ef00000000800 */
[----:B------:R-:W-:Y:S08]  /*0080*/  S2UR UR30, SR_CTAID.Y ;  /* 0x00000000001e79c3 */ /* 0x000ff00000002600 */
[----:B------:R-:W4:Y:S01]  /*0090*/  S2UR UR5, SR_CTAID.Z ;  /* 0x00000000000579c3 */ /* 0x000f220000002700 */
[----:B--2---:R-:W-:-:S03]  /*00a0*/  ULEA UR16, UR4, UR16, 0x18 ;  /* 0x0000001004107291 */ /* 0x004fc6000f8ec03f */
[----:B------:R-:W-:Y:S01]  /*00b0*/  ULDC UR4, c[0x0][0x10] ;  /* 0x0000040000047ab9 */ /* 0x000fe20000000800 */
[----:B-1----:R-:W-:-:S03]  /*00c0*/  LOP3.LUT R7, R0, 0xff, RZ, 0xc0, !PT ;  /* 0x000000ff00077812 */ /* 0x002fc600078ec0ff */
[----:B------:R-:W1:Y:S01]  /*00d0*/  S2UR UR31, SR_CTAID.X ;  /* 0x00000000001f79c3 */ /* 0x000e620000002500 */
[----:B---3--:R-:W-:Y:S01]  /*00e0*/  VIADD R6, R9, 0xffffffff ;  /* 0xffffffff09067836 */ /* 0x008fe20000000000 */
[C---:B------:R-:W-:Y:S02]  /*00f0*/  ISETP.GE.U32.AND P0, PT, R7.reuse, 0x20, PT ;  /* 0x000000200700780c */ /* 0x040fe40003f06070 */
[C---:B------:R-:W-:Y:S02]  /*0100*/  ISETP.NE.U32.AND P2, PT, R7.reuse, RZ, PT ;  /* 0x000000ff0700720c */ /* 0x040fe40003f45070 */
[----:B------:R-:W-:Y:S02]  /*0110*/  LEA R3, R7, UR16, 0x2 ;  /* 0x0000001007037c11 */ /* 0x000fe4000f8e10ff */
[----:B------:R-:W2:Y:S07]  /*0120*/  LDC R2, c[0x0][0x228] ;  /* 0x00008a00ff027b82 */ /* 0x000eae0000000800 */
[----:B------:R3:W-:Y:S01]  /*0130*/  @!P0 STS [R3], RZ ;  /* 0x000000ff03008388 */ /* 0x0007e20000000800 */
[----:B------:R-:W-:-:S03]  /*0140*/  NOP ;  /* 0x0000000000007918 */ /* 0x000fc60000000000 */
[----:B------:R3:W-:Y:S01]  /*0150*/  @!P2 STS [UR16+0x20], R6 ;  /* 0x00002006ff00a988 */ /* 0x0007e20008000810 */
[----:B----4-:R-:W-:-:S04]  /*0160*/  UIMAD UR4, UR5, UR4, UR30 ;  /* 0x00000004050472a4 */ /* 0x010fc8000f8e021e */
[----:B-1----:R-:W-:-:S04]  /*0170*/  UIMAD UR4, UR4, UR6, UR31 ;  /* 0x00000006040472a4 */ /* 0x002fc8000f8e021f */
[----:B------:R-:W-:Y:S01]  /*0180*/  UIMAD UR5, UR4, 0x180, URZ ;  /* 0x00000180040578a4 */ /* 0x000fe2000f8e023f */
[----:B--2---:R-:W-:Y:S02]  /*0190*/  VIADD R2, R2, 0xffffffff ;  /* 0xffffffff02027836 */ /* 0x004fe40000000000 */
[----:B------:R-:W-:Y:S01]  /*01a0*/  UMOV UR4, URZ ;  /* 0x0000003f00047c82 */ /* 0x000fe20008000000 */
[----:B------:R-:W-:-:S04]  /*01b0*/  UIADD3 UR24, UP0, UR5, UR28, URZ ;  /* 0x0000001c05187290 */ /* 0x000fc8000ff1e03f */
[----:B------:R-:W-:Y:S01]  /*01c0*/  ULEA.HI.X.SX32 UR25, UR5, UR29, 0x1, UP0 ;  /* 0x0000001d05197291 */ /* 0x000fe200080f0e3f */
[----:B---3--:R-:W-:Y:S11]  /*01d0*/  @P2 BRA `(.L_x_1) ;  /* 0x0000000000182947 */ /* 0x008ff60003800000 */
[----:B------:R-:W1:Y:S01]  /*01e0*/  LDS R4, [UR16+0x8] ;  /* 0x00000810ff047984 */ /* 0x000e620008000800 */
[----:B------:R-:W2:Y:S01]  /*01f0*/  LDC.64 R10, c[0x0][0x210] ;  /* 0x00008400ff0a7b82 */ /* 0x000ea20000000a00 */
[----:B------:R-:W-:Y:S02]  /*0200*/  IMAD.MOV.U32 R5, RZ, RZ, 0x70 ;  /* 0x00000070ff057424 */ /* 0x000fe400078e00ff */
[----:B--2---:R2:W-:Y:S03]  /*0210*/  STS.64 [UR16], R10 ;  /* 0x0000000aff007988 */ /* 0x0045e60008000a10 */
[----:B-1----:R-:W-:-:S05]  /*0220*/  LOP3.LUT R4, R4, 0x10, R5, 0xd8, !PT ;  /* 0x0000001004047812 */ /* 0x002fca00078ed805 */
[----:B------:R2:W-:Y:S02]  /*0230*/  STS [UR16+0x8], R4 ;  /* 0x00000804ff007988 */ /* 0x0005e40008000810 */
.L_x_1:
[----:B------:R-:W-:Y:S05]  /*0240*/  BSYNC B0 ;  /* 0x0000000000007941 */ /* 0x000fea0003800000 */
.L_x_0:
[----:B------:R-:W-:Y:S04]  /*0250*/  BSSY B0, `(.L_x_2) ;  /* 0x000000a000007945 */ /* 0x000fe80003800000 */
[----:B------:R-:W-:Y:S05]  /*0260*/  @P2 BRA `(.L_x_3) ;  /* 0x0000000000202947 */ /* 0x000fea0003800000 */
[----:B--2---:R-:W1:Y:S01]  /*0270*/  LDS R4, [UR16+0x34] ;  /* 0x00003410ff047984 */ /* 0x004e620008000800 */
[----:B------:R-:W-:Y:S02]  /*0280*/  IMAD.MOV.U32 R5, RZ, RZ, 0x7f000000 ;  /* 0x7f000000ff057424 */ /* 0x000fe400078e00ff */
[----:B------:R-:W-:Y:S01]  /*0290*/  @!P2 IMAD.MOV.U32 R8, RZ, RZ, 0x3f ;  /* 0x0000003fff08a424 */ /* 0x000fe200078e00ff */
[----:B------:R-:W2:Y:S02]  /*02a0*/  @!P2 LDS R11, [UR16+0x38] ;  /* 0x00003810ff0ba984 */ /* 0x000ea40008000800 */
[----:B-1----:R-:W-:Y:S02]  /*02b0*/  LOP3.LUT R4, R4, 0xff000000, R5, 0xb8, !PT ;  /* 0xff00000004047812 */ /* 0x002fe400078eb805 */
[----:B--2---:R-:W-:-:S03]  /*02c0*/  @!P2 LOP3.LUT R5, R11, 0xff, R8, 0xb8, !PT ;  /* 0x000000ff0b05a812 */ /* 0x004fc600078eb808 */
[----:B------:R1:W-:Y:S04]  /*02d0*/  STS [UR16+0x34], R4 ;  /* 0x00003404ff007988 */ /* 0x0003e80008000810 */
[----:B------:R1:W-:Y:S02]  /*02e0*/  @!P2 STS [UR16+0x38], R5 ;  /* 0x00003805ff00a988 */ /* 0x0003e40008000810 */
.L_x_3:
[----:B------:R-:W-:Y:S05]  /*02f0*/  BSYNC B0 ;  /* 0x0000000000007941 */ /* 0x000fea0003800000 */
.L_x_2:
[----:B------:R-:W-:Y:S04]  /*0300*/  BSSY B0, `(.L_x_4) ;  /* 0x000000a000007945 */ /* 0x000fe80003800000 */
[----:B------:R-:W-:Y:S05]  /*0310*/  @P2 BRA `(.L_x_5) ;  /* 0x0000000000202947 */ /* 0x000fea0003800000 */
[----:B-12---:R-:W1:Y:S01]  /*0320*/  LDS R4, [UR16+0x1c] ;  /* 0x00001c10ff047984 */ /* 0x006e620008000800 */
[----:B------:R-:W2:Y:S03]  /*0330*/  LDC.64 R12, c[0x0][0x238] ;  /* 0x00008e00ff0c7b82 */ /* 0x000ea60000000a00 */
[----:B------:R3:W-:Y:S01]  /*0340*/  STS [UR16+0x24], R2 ;  /* 0x00002402ff007988 */ /* 0x0007e20008000810 */
[--C-:B--2---:R-:W-:Y:S02]  /*0350*/  SHF.R.U32.HI R11, RZ, 0x4, R13.reuse ;  /* 0x00000004ff0b7819 */ /* 0x104fe4000001160d */
[----:B------:R-:W-:-:S05]  /*0360*/  SHF.R.U64 R5, R12, 0x4, R13 ;  /* 0x000000040c057819 */ /* 0x000fca000000120d */
[----:B------:R3:W-:Y:S01]  /*0370*/  STS [UR16+0xc], R5 ;  /* 0x00000c05ff007988 */ /* 0x0007e20008000810 */
[----:B-1----:R-:W-:-:S05]  /*0380*/  LOP3.LUT R4, R4, 0xf, R11, 0xb8, !PT ;  /* 0x0000000f04047812 */ /* 0x002fca00078eb80b */
[----:B------:R3:W-:Y:S02]  /*0390*/  STS [UR16+0x1c], R4 ;  /* 0x00001c04ff007988 */ /* 0x0007e40008000810 */
.L_x_5:
[----:B------:R-:W-:Y:S05]  /*03a0*/  BSYNC B0 ;  /* 0x0000000000007941 */ /* 0x000fea0003800000 */
.L_x_4:
[----:B------:R-:W-:Y:S04]  /*03b0*/  BSSY B1, `(.L_x_6) ;  /* 0x000001d000017945 */ /* 0x000fe80003800000 */
[----:B------:R-:W-:Y:S04]  /*03c0*/  BSSY B0, `(.L_x_7) ;  /* 0x0000018000007945 */ /* 0x000fe80003800000 */
[----:B------:R-:W-:Y:S05]  /*03d0*/  @P2 BRA `(.L_x_8) ;  /* 0x00000000001c2947 */ /* 0x000fea0003800000 */
[----:B-123--:R-:W1:Y:S02]  /*03e0*/  LDS R4, [UR16+0x34] ;  /* 0x00003410ff047984 */ /* 0x00ee640008000800 */
[----:B-1----:R-:W-:-:S05]  /*03f0*/  LOP3.LUT R4, R4, 0x7, RZ, 0xb8, !PT ;  /* 0x0000000704047812 */ /* 0x002fca00078eb8ff */
[----:B------:R1:W-:Y:S01]  /*0400*/  STS [UR16+0x34], R4 ;  /* 0x00003404ff007988 */ /* 0x0003e20008000810 */
[----:B------:R-:W-:Y:S05]  /*0410*/  @P2 BRA `(.L_x_9) ;  /* 0x00000000001c2947 */ /* 0x000fea0003800000 */
[----:B-1----:R-:W1:Y:S02]  /*0420*/  LDS R4, [UR16+0x34] ;  /* 0x00003410ff047984 */ /* 0x002e640008000800 */
[----:B-1----:R-:W-:-:S05]  /*0430*/  LOP3.LUT R4, R4, 0x38, RZ, 0xb8, !PT ;  /* 0x0000003804047812 */ /* 0x002fca00078eb8ff */
[----:B------:R4:W-:Y:S02]  /*0440*/  STS [UR16+0x34], R4 ;  /* 0x00003404ff007988 */ /* 0x0009e40008000810 */
.L_x_8:
[----:B------:R-:W-:Y:S05]  /*0450*/  @P2 BRA `(.L_x_10) ;  /* 0x00000000001c2947 */ /* 0x000fea0003800000 */
[----:B-1234-:R-:W1:Y:S02]  /*0460*/  LDS R4, [UR16+0x8] ;  /* 0x00000810ff047984 */ /* 0x01ee640008000800 */
[----:B-1----:R-:W-:-:S05]  /*0470*/  LOP3.LUT R4, R4, 0x780, RZ, 0xb8, !PT ;  /* 0x0000078004047812 */ /* 0x002fca00078eb8ff */
[----:B------:R2:W-:Y:S02]  /*0480*/  STS [UR16+0x8], R4 ;  /* 0x00000804ff007988 */ /* 0x0005e40008000810 */
.L_x_9:
[----:B------:R-:W-:Y:S05]  /*0490*/  @P2 BRA `(.L_x_11) ;  /* 0x0000000000282947 */ /* 0x000fea0003800000 */
[----:B-12---:R-:W1:Y:S02]  /*04a0*/  LDS R4, [UR16+0x8] ;  /* 0x00000810ff047984 */ /* 0x006e640008000800 */
[----:B-1----:R-:W-:-:S05]  /*04b0*/  LOP3.LUT R4, R4, 0x1800, RZ, 0xb8, !PT ;  /* 0x0000180004047812 */ /* 0x002fca00078eb8ff */
[----:B------:R5:W-:Y:S02]  /*04c0*/  STS [UR16+0x8], R4 ;  /* 0x00000804ff007988 */ /* 0x000be40008000810 */
.L_x_10:
[----:B------:R-:W-:Y:S05]  /*04d0*/  @P2 BREAK B0 ;  /* 0x0000000000002942 */ /* 0x000fea0003800000 */
[----:B------:R-:W-:Y:S05]  /*04e0*/  @P2 BRA `(.L_x_12) ;  /* 0x0000000000242947 */ /* 0x000fea0003800000 */
[----:B-1-3--:R-:W1:Y:S01]  /*04f0*/  LDS R5, [UR16+0x8] ;  /* 0x00000810ff057984 */ /* 0x00ae620008000800 */
[----:B--2-45:R-:W-:-:S05]  /*0500*/  IMAD.MOV.U32 R4, RZ, RZ, 0x6000 ;  /* 0x00006000ff047424 */ /* 0x034fca00078e00ff */
[----:B-1----:R-:W-:-:S04]  /*0510*/  LOP3.LUT R4, R5, 0x6000, R4, 0xd8, !PT ;  /* 0x0000600005047812 */ /* 0x002fc800078ed804 */
[----:B------:R-:W-:-:S05]  /*0520*/  LOP3.LUT R4, R4, 0x400000, RZ, 0xb8, !PT ;  /* 0x0040000004047812 */ /* 0x000fca00078eb8ff */
[----:B------:R3:W-:Y:S02]  /*0530*/  STS [UR16+0x8], R4 ;  /* 0x00000804ff007988 */ /* 0x0007e40008000810 */
.L_x_11:
[----:B------:R-:W-:Y:S05]  /*0540*/  BSYNC B0 ;  /* 0x0000000000007941 */ /* 0x000fea0003800000 */
.L_x_7:
[----:B-123--:R-:W1:Y:S02]  /*0550*/  @!P2 LDS R4, [UR16+0x8] ;  /* 0x00000810ff04a984 */ /* 0x00ee640008000800 */
[----:B-1----:R-:W-:-:S05]  /*0560*/  @!P2 LOP3.LUT R4, R4, 0x8000, RZ, 0xb8, !PT ;  /* 0x000080000404a812 */ /* 0x002fca00078eb8ff */
[----:B------:R1:W-:Y:S02]  /*0570*/  @!P2 STS [UR16+0x8], R4 ;  /* 0x00000804ff00a988 */ /* 0x0003e40008000810 */
.L_x_12:
[----:B------:R-:W-:Y:S05]  /*0580*/  BSYNC B1 ;  /* 0x0000000000017941 */ /* 0x000fea0003800000 */
.L_x_6:
[----:B------:R-:W-:Y:S05]  /*0590*/  WARPSYNC.ALL ;  /* 0x0000000000007948 */ /* 0x000fea0003800000 */
[----:B------:R-:W-:Y:S05]  /*05a0*/  @P0 BRA `(.L_x_13) ;  /* 0x0000000000280947 */ /* 0x000fea0003800000 */
[----:B-12345:R-:W1:Y:S01]  /*05b0*/  S2R R4, SR_LANEID ;  /* 0x0000000000047919 */ /* 0x03ee620000000000 */
[----:B------:R-:W-:Y:S05]  /*05c0*/  WARPSYNC.ALL ;  /* 0x0000000000007948 */ /* 0x000fea0003800000 */
[----:B-1----:R-:W-:-:S05]  /*05d0*/  IMAD.SHL.U32 R8, R4, 0x4, RZ ;  /* 0x0000000404087824 */ /* 0x002fca00078e00ff */
[----:B------:R-:W1:Y:S01]  /*05e0*/  LDS R11, [R8+UR16] ;  /* 0x00000010080b7984 */ /* 0x000e620008000800 */
[----:B------:R-:W-:-:S05]  /*05f0*/  IADD3 R4, P1, R8, UR24, RZ ;  /* 0x0000001808047c10 */ /* 0x000fca000ff3e0ff */
[----:B------:R-:W-:-:S05]  /*0600*/  IMAD.X R5, RZ, RZ, UR25, P1 ;  /* 0x00000019ff057e24 */ /* 0x000fca00088e06ff */
[----:B-1----:R1:W2:Y:S01]  /*0610*/  ATOMG.E.EXCH.STRONG.GPU PT, RZ, [R4], R11 ;  /* 0x0000000b04ff73a8 */ /* 0x0022a200041ee100 */
[----:B------:R-:W-:-:S04]  /*0620*/  DEPBAR {5,4,3,2,1,0} ;  /* 0x0000003f0000791a */ /* 0x000fc80000000000 */
[----:B------:R1:W-:Y:S01]  /*0630*/  UTMACCTL.IV [UR24] ;  /* 0x00000000180079b9 */ /* 0x0003e20008000000 */
[----:B------:R-:W-:Y:S01]  /*0640*/  NOP ;  /* 0x0000000000007918 */ /* 0x000fe20000000000 */
.L_x_13:
[----:B------:R-:W-:Y:S05]  /*0650*/  @P0 BRA `(.L_x_14) ;  /* 0x00000000000c0947 */ /* 0x000fea0003800000 */
[----:B------:R0:W-:Y:S01]  /*0660*/  UTMACMDFLUSH ;  /* 0x00000000000079b7 */ /* 0x0001e20000000000 */
[----:B------:R-:W-:Y:S05]  /*0670*/  @P0 BRA `(.L_x_14) ;  /* 0x0000000000040947 */ /* 0x000fea0003800000 */
[----:B------:R-:W-:-:S04]  /*0680*/  DEPBAR.LE SB0, 0x0 ;  /* 0x000080000000791a */ /* 0x000fc80000000000 */
.L_x_14:
[----:B------:R-:W-:Y:S05]  /*0690*/  WARPSYNC.ALL ;  /* 0x0000000000007948 */ /* 0x000fea0003800000 */
[----:B--2---:R-:W-:Y:S06]  /*06a0*/  BAR.SYNC.DEFER_BLOCKING 0x0 ;  /* 0x0000000000007b1d */ /* 0x004fec0000010000 */
[----:B------:R-:W-:Y:S02]  /*06b0*/  BSSY B1, `(.L_x_15) ;  /* 0x000000b000017945 */ /* 0x000fe40003800000 */
[----:B------:R-:W-:Y:S06]  /*06c0*/  BAR.SYNC.DEFER_BLOCKING 0x0 ;  /* 0x0000000000007b1d */ /* 0x000fec0000010000 */
[----:B------:R2:W-:Y:S01]  /*06d0*/  @!P0 STS [R3], RZ ;  /* 0x000000ff03008388 */ /* 0x0005e20000000800 */
[----:B------:R-:W-:Y:S01]  /*06e0*/  NOP ;  /* 0x0000000000007918 */ /* 0x000fe20000000000 */
[----:B------:R-:W-:Y:S05]  /*06f0*/  @P2 BRA `(.L_x_16) ;  /* 0x0000000000182947 */ /* 0x000fea0003800000 */
[----:B-1-345:R-:W1:Y:S01]  /*0700*/  LDS R4, [UR16+0x8] ;  /* 0x00000810ff047984 */ /* 0x03ae620008000800 */
[----:B------:R-:W3:Y:S01]  /*0710*/  LDC.64 R10, c[0x0][0x218] ;  /* 0x00008600ff0a7b82 */ /* 0x000ee20000000a00 */
[----:B------:R-:W-:Y:S02]  /*0720*/  IMAD.MOV.U32 R5, RZ, RZ, 0x70 ;  /* 0x00000070ff057424 */ /* 0x000fe400078e00ff */
[----:B---3--:R3:W-:Y:S03]  /*0730*/  STS.64 [UR16], R10 ;  /* 0x0000000aff007988 */ /* 0x0087e60008000a10 */
[----:B-1----:R-:W-:-:S05]  /*0740*/  LOP3.LUT R4, R4, 0x10, R5, 0xd8, !PT ;  /* 0x0000001004047812 */ /* 0x002fca00078ed805 */
[----:B------:R3:W-:Y:S02]  /*0750*/  STS [UR16+0x8], R4 ;  /* 0x00000804ff007988 */ /* 0x0007e40008000810 */
.L_x_16:
[----:B-1----:R-:W-:Y:S05]  /*0760*/  BSYNC B1 ;  /* 0x0000000000017941 */ /* 0x002fea0003800000 */
.L_x_15:
[----:B------:R-:W-:Y:S04]  /*0770*/  BSSY B2, `(.L_x_17) ;  /* 0x000000f000027945 */ /* 0x000fe80003800000 */
[----:B------:R-:W-:Y:S04]  /*0780*/  BSSY B1, `(.L_x_18) ;  /* 0x000000c000017945 */ /* 0x000fe80003800000 */
[----:B------:R-:W-:Y:S05]  /*0790*/  @P2 BRA `(.L_x_19) ;  /* 0x0000000000282947 */ /* 0x000fea0003800000 */
[----:B---345:R-:W1:Y:S01]  /*07a0*/  LDS R4, [UR16+0x34] ;  /* 0x00003410ff047984 */ /* 0x038e620008000800 */
[----:B------:R-:W-:Y:S01]  /*07b0*/  IMAD.MOV.U32 R5, RZ, RZ, 0x7f000000 ;  /* 0x7f000000ff057424 */ /* 0x000fe200078e00ff */
[----:B------:R-:W-:Y:S05]  /*07c0*/  @P2 BREAK B1 ;  /* 0x0000000000012942 */ /* 0x000fea0003800000 */
[----:B-1----:R-:W-:-:S05]  /*07d0*/  LOP3.LUT R4, R4, 0xff000000, R5, 0xb8, !PT ;  /* 0xff00000004047812 */ /* 0x002fca00078eb805 */
[----:B------:R1:W-:Y:S01]  /*07e0*/  STS [UR16+0x34], R4 ;  /* 0x00003404ff007988 */ /* 0x0003e20008000810 */
[----:B------:R-:W-:Y:S05]  /*07f0*/  @P2 BRA `(.L_x_20) ;  /* 0x0000000000182947 */ /* 0x000fea0003800000 */
[----:B------:R-:W3:Y:S01]  /*0800*/  LDS R5, [UR16+0x38] ;  /* 0x00003810ff057984 */ /* 0x000ee20008000800 */
[----:B-1----:R-:W-:-:S05]  /*0810*/  IMAD.MOV.U32 R4, RZ, RZ, 0x7f ;  /* 0x0000007fff047424 */ /* 0x002fca00078e00ff */
[----:B---3--:R-:W-:-:S05]  /*0820*/  LOP3.LUT R4, R5, 0xff, R4, 0xb8, !PT ;  /* 0x000000ff05047812 */ /* 0x008fca00078eb804 */
[----:B------:R1:W-:Y:S02]  /*0830*/  STS [UR16+0x38], R4 ;  /* 0x00003804ff007988 */ /* 0x0003e40008000810 */
.L_x_19:
[----:B------:R-:W-:Y:S05]  /*0840*/  BSYNC B1 ;  /* 0x0000000000017941 */ /* 0x000fea0003800000 */
.L_x_18:
[----:B------:R1:W-:Y:S02]  /*0850*/  @!P2 STS [UR16+0x20], R6 ;  /* 0x00002006ff00a988 */ /* 0x0003e40008000810 */
.L_x_20:
[----:B------:R-:W-:Y:S05]  /*0860*/  BSYNC B2 ;  /* 0x0000000000027941 */ /* 0x000fea0003800000 */
.L_x_17:
[----:B------:R-:W-:Y:S05]  /*0870*/  WARPSYNC.ALL ;  /* 0x0000000000007948 */ /* 0x000fea0003800000 */
[----:B-1----:R-:W1:Y:S01]  /*0880*/  LDC R6, c[0x0][0x22c] ;  /* 0x00008b00ff067b82 */ /* 0x002e620000000800 */
[----:B------:R-:W-:Y:S01]  /*0890*/  BSSY B2, `(.L_x_21) ;  /* 0x000000b000027945 */ /* 0x000fe20003800000 */
[----:B-1----:R-:W-:-:S03]  /*08a0*/  VIADD R6, R6, 0xffffffff ;  /* 0xffffffff06067836 */ /* 0x002fc60000000000 */
[----:B------:R-:W-:Y:S05]  /*08b0*/  @P2 BRA `(.L_x_22) ;  /* 0x0000000000202947 */ /* 0x000fea0003800000 */
[----:B---345:R-:W1:Y:S01]  /*08c0*/  LDS R4, [UR16+0x1c] ;  /* 0x00001c10ff047984 */ /* 0x038e620008000800 */
[----:B------:R-:W3:Y:S03]  /*08d0*/  LDC.64 R12, c[0x0][0x240] ;  /* 0x00009000ff0c7b82 */ /* 0x000ee60000000a00 */
[----:B------:R4:W-:Y:S01]  /*08e0*/  STS [UR16+0x24], R6 ;  /* 0x00002406ff007988 */ /* 0x0009e20008000810 */
[--C-:B---3--:R-:W-:Y:S02]  /*08f0*/  SHF.R.U32.HI R11, RZ, 0x4, R13.reuse ;  /* 0x00000004ff0b7819 */ /* 0x108fe4000001160d */
[----:B------:R-:W-:-:S05]  /*0900*/  SHF.R.U64 R5, R12, 0x4, R13 ;  /* 0x000000040c057819 */ /* 0x000fca000000120d */
[----:B------:R4:W-:Y:S01]  /*0910*/  STS [UR16+0xc], R5 ;  /* 0x00000c05ff007988 */ /* 0x0009e20008000810 */
[----:B-1----:R-:W-:-:S05]  /*0920*/  LOP3.LUT R4, R4, 0xf, R11, 0xb8, !PT ;  /* 0x0000000f04047812 */ /* 0x002fca00078eb80b */
[----:B------:R4:W-:Y:S02]  /*0930*/  STS [UR16+0x1c], R4 ;  /* 0x00001c04ff007988 */ /* 0x0009e40008000810 */
.L_x_22:
[----:B------:R-:W-:Y:S05]  /*0940*/  BSYNC B2 ;  /* 0x0000000000027941 */ /* 0x000fea0003800000 */
.L_x_21:
[----:B------:R-:W-:Y:S04]  /*0950*/  BSSY B3, `(.L_x_23) ;  /* 0x000001d000037945 */ /* 0x000fe80003800000 */
[----:B------:R-:W-:Y:S04]  /*0960*/  BSSY B2, `(.L_x_24) ;  /* 0x0000018000027945 */ /* 0x000fe80003800000 */
[----:B------:R-:W-:Y:S05]  /*0970*/  @P2 BRA `(.L_x_25) ;  /* 0x00000000001c2947 */ /* 0x000fea0003800000 */
[----:B---345:R-:W1:Y:S02]  /*0980*/  LDS R4, [UR16+0x34] ;  /* 0x00003410ff047984 */ /* 0x038e640008000800 */
[----:B-1----:R-:W-:-:S05]  /*0990*/  LOP3.LUT R4, R4, 0x7, RZ, 0xb8, !PT ;  /* 0x0000000704047812 */ /* 0x002fca00078eb8ff */
[----:B------:R1:W-:Y:S01]  /*09a0*/  STS [UR16+0x34], R4 ;  /* 0x00003404ff007988 */ /* 0x0003e20008000810 */
[----:B------:R-:W-:Y:S05]  /*09b0*/  @P2 BRA `(.L_x_26) ;  /* 0x00000000001c2947 */ /* 0x000fea0003800000 */
[----:B-1----:R-:W1:Y:S02]  /*09c0*/  LDS R4, [UR16+0x34] ;  /* 0x00003410ff047984 */ /* 0x002e640008000800 */
[----:B-1----:R-:W-:-:S05]  /*09d0*/  LOP3.LUT R4, R4, 0x38, RZ, 0xb8, !PT ;  /* 0x0000003804047812 */ /* 0x002fca00078eb8ff */
[----:B------:R1:W-:Y:S02]  /*09e0*/  STS [UR16+0x34], R4 ;  /* 0x00003404ff007988 */ /* 0x0003e40008000810 */
.L_x_25:
[----:B------:R-:W-:Y:S05]  /*09f0*/  @P2 BRA `(.L_x_27) ;  /* 0x00000000001c2947 */ /* 0x000fea0003800000 */
[----:B-1-345:R-:W1:Y:S02]  /*0a00*/  LDS R4, [UR16+0x8] ;  /* 0x00000810ff047984 */ /* 0x03ae640008000800 */
[----:B-1----:R-:W-:-:S05]  /*0a10*/  LOP3.LUT R4, R4, 0x780, RZ, 0xb8, !PT ;  /* 0x0000078004047812 */ /* 0x002fca00078eb8ff */
[----:B------:R3:W-:Y:S02]  /*0a20*/  STS [UR16+0x8], R4 ;  /* 0x00000804ff007988 */ /* 0x0007e40008000810 */
.L_x_26:
[----:B------:R-:W-:Y:S05]  /*0a30*/  @P2 BRA `(.L_x_28) ;  /* 0x0000000000282947 */ /* 0x000fea0003800000 */
[----:B-1-3--:R-:W1:Y:S02]  /*0a40*/  LDS R4, [UR16+0x8] ;  /* 0x00000810ff047984 */ /* 0x00ae640008000800 */
[----:B-1----:R-:W-:-:S05]  /*0a50*/  LOP3.LUT R4, R4, 0x1800, RZ, 0xb8, !PT ;  /* 0x0000180004047812 */ /* 0x002fca00078eb8ff */
[----:B------:R1:W-:Y:S02]  /*0a60*/  STS [UR16+0x8], R4 ;  /* 0x00000804ff007988 */ /* 0x0003e40008000810 */
.L_x_27:
[----:B------:R-:W-:Y:S05]  /*0a70*/  @P2 BREAK B2 ;  /* 0x0000000000022942 */ /* 0x000fea0003800000 */
[----:B------:R-:W-:Y:S05]  /*0a80*/  @P2 BRA `(.L_x_29) ;  /* 0x0000000000242947 */ /* 0x000fea0003800000 */
[----:B-1-345:R-:W1:Y:S01]  /*0a90*/  LDS R4, [UR16+0x8] ;  /* 0x00000810ff047984 */ /* 0x03ae620008000800 */
[----:B------:R-:W-:-:S05]  /*0aa0*/  IMAD.MOV.U32 R5, RZ, RZ, 0x6000 ;  /* 0x00006000ff057424 */ /* 0x000fca00078e00ff */
[----:B-1----:R-:W-:-:S04]  /*0ab0*/  LOP3.LUT R4, R4, 0x6000, R5, 0xd8, !PT ;  /* 0x0000600004047812 */ /* 0x002fc800078ed805 */
[----:B------:R-:W-:-:S05]  /*0ac0*/  LOP3.LUT R4, R4, 0x400000, RZ, 0xb8, !PT ;  /* 0x0040000004047812 */ /* 0x000fca00078eb8ff */
[----:B------:R4:W-:Y:S02]  /*0ad0*/  STS [UR16+0x8], R4 ;  /* 0x00000804ff007988 */ /* 0x0009e40008000810 */
.L_x_28:
[----:B------:R-:W-:Y:S05]  /*0ae0*/  BSYNC B2 ;  /* 0x0000000000027941 */ /* 0x000fea0003800000 */
.L_x_24:
[----:B-1-34-:R-:W1:Y:S02]  /*0af0*/  @!P2 LDS R4, [UR16+0x8] ;  /* 0x00000810ff04a984 */ /* 0x01ae640008000800 */
[----:B-1----:R-:W-:-:S05]  /*0b00*/  @!P2 LOP3.LUT R4, R4, 0x8000, RZ, 0xb8, !PT ;  /* 0x000080000404a812 */ /* 0x002fca00078eb8ff */
[----:B------:R1:W-:Y:S02]  /*0b10*/  @!P2 STS [UR16+0x8], R4 ;  /* 0x00000804ff00a988 */ /* 0x0003e40008000810 */
.L_x_29:
[----:B------:R-:W-:Y:S05]  /*0b20*/  BSYNC B3 ;  /* 0x0000000000037941 */ /* 0x000fea0003800000 */
.L_x_23:
[----:B------:R-:W-:Y:S05]  /*0b30*/  WARPSYNC.ALL ;  /* 0x0000000000007948 */ /* 0x000fea0003800000 */
[----:B------:R-:W-:-:S04]  /*0b40*/  UIADD3 UR27, UR5, 0x80, URZ ;  /* 0x00000080051b7890 */ /* 0x000fc8000fffe03f */
[----:B------:R-:W-:-:S04]  /*0b50*/  UIADD3 UR26, UP0, UR27, UR28, URZ ;  /* 0x0000001c1b1a7290 */ /* 0x000fc8000ff1e03f */
[----:B------:R-:W-:Y:S01]  /*0b60*/  ULEA.HI.X.SX32 UR27, UR27, UR29, 0x1, UP0 ;  /* 0x0000001d1b1b7291 */ /* 0x000fe200080f0e3f */
[----:B------:R-:W-:Y:S11]  /*0b70*/  @P0 BRA `(.L_x_30) ;  /* 0x0000000000280947 */ /* 0x000ff60003800000 */
[----:B-1-345:R-:W1:Y:S01]  /*0b80*/  S2R R4, SR_LANEID ;  /* 0x0000000000047919 */ /* 0x03ae620000000000 */
[----:B------:R-:W-:Y:S05]  /*0b90*/  WARPSYNC.ALL ;  /* 0x0000000000007948 */ /* 0x000fea0003800000 */
[----:B-1----:R-:W-:-:S05]  /*0ba0*/  IMAD.SHL.U32 R8, R4, 0x4, RZ ;  /* 0x0000000404087824 */ /* 0x002fca00078e00ff */
[----:B------:R-:W1:Y:S01]  /*0bb0*/  LDS R11, [R8+UR16] ;  /* 0x00000010080b7984 */ /* 0x000e620008000800 */
[----:B------:R-:W-:-:S05]  /*0bc0*/  IADD3 R4, P1, R8, UR26, RZ ;  /* 0x0000001a08047c10 */ /* 0x000fca000ff3e0ff */
[----:B------:R-:W-:-:S05]  /*0bd0*/  IMAD.X R5, RZ, RZ, UR27, P1 ;  /* 0x0000001bff057e24 */ /* 0x000fca00088e06ff */
[----:B-1----:R1:W3:Y:S01]  /*0be0*/  ATOMG.E.EXCH.STRONG.GPU PT, RZ, [R4], R11 ;  /* 0x0000000b04ff73a8 */ /* 0x0022e200041ee100 */
[----:B------:R-:W-:-:S04]  /*0bf0*/  DEPBAR {5,4,3,2,1,0} ;  /* 0x0000003f0000791a */ /* 0x000fc80000000000 */
[----:B------:R1:W-:Y:S01]  /*0c00*/  UTMACCTL.IV [UR26] ;  /* 0x000000001a0079b9 */ /* 0x0003e20008000000 */
[----:B------:R-:W-:Y:S01]  /*0c10*/  NOP ;  /* 0x0000000000007918 */ /* 0x000fe20000000000 */
.L_x_30:
[----:B------:R-:W-:Y:S05]  /*0c20*/  @P0 BRA `(.L_x_31) ;  /* 0x00000000000c0947 */ /* 0x000fea0003800000 */
[----:B------:R0:W-:Y:S01]  /*0c30*/  UTMACMDFLUSH ;  /* 0x00000000000079b7 */ /* 0x0001e20000000000 */
[----:B------:R-:W-:Y:S05]  /*0c40*/  @P0 BRA `(.L_x_31) ;  /* 0x0000000000040947 */ /* 0x000fea0003800000 */
[----:B------:R-:W-:-:S04]  /*0c50*/  DEPBAR.LE SB0, 0x0 ;  /* 0x000080000000791a */ /* 0x000fc80000000000 */
.L_x_31:
[----:B------:R-:W-:Y:S05]  /*0c60*/  WARPSYNC.ALL ;  /* 0x0000000000007948 */ /* 0x000fea0003800000 */
[----:B---3--:R-:W-:Y:S06]  /*0c70*/  BAR.SYNC.DEFER_BLOCKING 0x0 ;  /* 0x0000000000007b1d */ /* 0x008fec0000010000 */
[----:B------:R-:W-:Y:S02]  /*0c80*/  BSSY B3, `(.L_x_32) ;  /* 0x000000b000037945 */ /* 0x000fe40003800000 */
[----:B------:R-:W-:Y:S06]  /*0c90*/  BAR.SYNC.DEFER_BLOCKING 0x0 ;  /* 0x0000000000007b1d */ /* 0x000fec0000010000 */
[----:B------:R3:W-:Y:S01]  /*0ca0*/  @!P0 STS [R3], RZ ;  /* 0x000000ff03008388 */ /* 0x0007e20000000800 */
[----:B------:R-:W-:Y:S01]  /*0cb0*/  NOP ;  /* 0x0000000000007918 */ /* 0x000fe20000000000 */
[----:B------:R-:W-:Y:S05]  /*0cc0*/  @P2 BRA `(.L_x_33) ;  /* 0x0000000000182947 */ /* 0x000fea0003800000 */
[----:B--23--:R-:W2:Y:S01]  /*0cd0*/  LDS R3, [UR16+0x8] ;  /* 0x00000810ff037984 */ /* 0x00cea20008000800 */
[----:B-1----:R-:W1:Y:S01]  /*0ce0*/  LDC.64 R10, c[0x0][0x220] ;  /* 0x00008800ff0a7b82 */ /* 0x002e620000000a00 */
[----:B----45:R-:W-:Y:S02]  /*0cf0*/  IMAD.MOV.U32 R4, RZ, RZ, 0x70 ;  /* 0x00000070ff047424 */ /* 0x030fe400078e00ff */
[----:B-1----:R1:W-:Y:S03]  /*0d00*/  STS.64 [UR16], R10 ;  /* 0x0000000aff007988 */ /* 0x0023e60008000a10 */
[----:B--2---:R-:W-:-:S05]  /*0d10*/  LOP3.LUT R3, R3, 0x10, R4, 0xd8, !PT ;  /* 0x0000001003037812 */ /* 0x004fca00078ed804 */
[----:B------:R1:W-:Y:S02]  /*0d20*/  STS [UR16+0x8], R3 ;  /* 0x00000803ff007988 */ /* 0x0003e40008000810 */
.L_x_33:
[----:B-1----:R-:W-:Y:S05]  /*0d30*/  BSYNC B3 ;  /* 0x0000000000037941 */ /* 0x002fea0003800000 */
.L_x_32:
[----:B------:R-:W-:Y:S04]  /*0d40*/  BSSY B3, `(.L_x_34) ;  /* 0x0000033000037945 */ /* 0x000fe80003800000 */
[----:B------:R-:W-:Y:S04]  /*0d50*/  BSSY B4, `(.L_x_35) ;  /* 0x000002e000047945 */ /* 0x000fe80003800000 */
[----:B------:R-:W-:Y:S05]  /*0d60*/  @P2 BRA `(.L_x_36) ;  /* 0x0000000000242947 */ /* 0x000fea0003800000 */
[----:B--23--:R-:W1:Y:S01]  /*0d70*/  LDS R3, [UR16+0x34] ;  /* 0x00003410ff037984 */ /* 0x00ce620008000800 */
[----:B----45:R-:W-:-:S05]  /*0d80*/  IMAD.MOV.U32 R4, RZ, RZ, 0x7f000000 ;  /* 0x7f000000ff047424 */ /* 0x030fca00078e00ff */
[----:B-1----:R-:W-:-:S05]  /*0d90*/  LOP3.LUT R3, R3, 0xff000000, R4, 0xb8, !PT ;  /* 0xff00000003037812 */ /* 0x002fca00078eb804 */
[----:B------:R1:W-:Y:S01]  /*0da0*/  STS [UR16+0x34], R3 ;  /* 0x00003403ff007988 */ /* 0x0003e20008000810 */
[----:B------:R-:W-:Y:S05]  /*0db0*/  @P2 BRA `(.L_x_37) ;  /* 0x0000000000182947 */ /* 0x000fea0003800000 */
[----:B-1----:R-:W1:Y:S01]  /*0dc0*/  LDS R3, [UR16+0x38] ;  /* 0x00003810ff037984 */ /* 0x002e620008000800 */
[----:B------:R-:W-:-:S05]  /*0dd0*/  IMAD.MOV.U32 R4, RZ, RZ, 0x3f ;  /* 0x0000003fff047424 */ /* 0x000fca00078e00ff */
[----:B-1----:R-:W-:-:S05]  /*0de0*/  LOP3.LUT R3, R3, 0xff, R4, 0xb8, !PT ;  /* 0x000000ff03037812 */ /* 0x002fca00078eb804 */
[----:B------:R1:W-:Y:S02]  /*0df0*/  STS [UR16+0x38], R3 ;  /* 0x00003803ff007988 */ /* 0x0003e40008000810 */
.L_x_36:
[----:B------:R-:W-:Y:S05]  /*0e00*/  @P2 BRA `(.L_x_38) ;  /* 0x00000000000c2947 */ /* 0x000fea0003800000 */
[----:B------:R1:W-:Y:S02]  /*0e10*/  STS [UR16+0x20], R6 ;  /* 0x00002006ff007988 */ /* 0x0003e40008000810 */
.L_x_37:
[----:B------:R-:W-:Y:S05]  /*0e20*/  @P2 BRA `(.L_x_39) ;  /* 0x0000000000242947 */ /* 0x000fea0003800000 */
[----:B------:R1:W-:Y:S02]  /*0e30*/  STS [UR16+0x24], R2 ;  /* 0x00002402ff007988 */ /* 0x0003e40008000810 */
.L_x_38:
[----:B------:R-:W-:Y:S05]  /*0e40*/  @P2 BRA `(.L_x_40) ;  /* 0x00000000002c2947 */ /* 0x000fea0003800000 */
[----:B-1----:R-:W1:Y:S01]  /*0e50*/  LDS R2, [UR16+0x1c] ;  /* 0x00001c10ff027984 */ /* 0x002e620008000800 */
[----:B------:R-:W4:Y:S02]  /*0e60*/  LDC.64 R10, c[0x0][0x248] ;  /* 0x00009200ff0a7b82 */ /* 0x000f240000000a00 */
[--C-:B----4-:R-:W-:Y:S02]  /*0e70*/  SHF.R.U32.HI R5, RZ, 0x4, R11.reuse ;  /* 0x00000004ff057819 */ /* 0x110fe4000001160b */
[----:B--23--:R-:W-:-:S05]  /*0e80*/  SHF.R.U64 R3, R10, 0x4, R11 ;  /* 0x000000040a037819 */ /* 0x00cfca000000120b */
[----:B------:R2:W-:Y:S01]  /*0e90*/  STS [UR16+0xc], R3 ;  /* 0x00000c03ff007988 */ /* 0x0005e20008000810 */
[----:B-1----:R-:W-:-:S05]  /*0ea0*/  LOP3.LUT R2, R2, 0xf, R5, 0xb8, !PT ;  /* 0x0000000f02027812 */ /* 0x002fca00078eb805 */
[----:B------:R2:W-:Y:S02]  /*0eb0*/  STS [UR16+0x1c], R2 ;  /* 0x00001c02ff007988 */ /* 0x0005e40008000810 */
.L_x_39:
[----:B------:R-:W-:Y:S05]  /*0ec0*/  @P2 BRA `(.L_x_41) ;  /* 0x00000000001c2947 */ /* 0x000fea0003800000 */
[----:B--2---:R-:W2:Y:S02]  /*0ed0*/  LDS R2, [UR16+0x34] ;  /* 0x00003410ff027984 */ /* 0x004ea40008000800 */
[----:B--2---:R-:W-:-:S05]  /*0ee0*/  LOP3.LUT R2, R2, 0x7, RZ, 0xb8, !PT ;  /* 0x0000000702027812 */ /* 0x004fca00078eb8ff */
[----:B------:R2:W-:Y:S02]  /*0ef0*/  STS [UR16+0x34], R2 ;  /* 0x00003402ff007988 */ /* 0x0005e40008000810 */
.L_x_40:
[----:B------:R-:W-:Y:S05]  /*0f00*/  @P2 BRA `(.L_x_42) ;  /* 0x00000000001c2947 */ /* 0x000fea0003800000 */
[----:B-12---:R-:W1:Y:S02]  /*0f10*/  LDS R2, [UR16+0x34] ;  /* 0x00003410ff027984 */ /* 0x006e640008000800 */
[----:B-1----:R-:W-:-:S05]  /*0f20*/  LOP3.LUT R2, R2, 0x38, RZ, 0xb8, !PT ;  /* 0x0000003802027812 */ /* 0x002fca00078eb8ff */
[----:B------:R1:W-:Y:S02]  /*0f30*/  STS [UR16+0x34], R2 ;  /* 0x00003402ff007988 */ /* 0x0003e40008000810 */
.L_x_41:
[----:B------:R-:W-:Y:S05]  /*0f40*/  @P2 BRA `(.L_x_43) ;  /* 0x00000000001c2947 */ /* 0x000fea0003800000 */
[----:B-12---:R-:W1:Y:S02]  /*0f50*/  LDS R2, [UR16+0x8] ;  /* 0x00000810ff027984 */ /* 0x006e640008000800 */
[----:B-1----:R-:W-:-:S05]  /*0f60*/  LOP3.LUT R2, R2, 0x780, RZ, 0xb8, !PT ;  /* 0x0000078002027812 */ /* 0x002fca00078eb8ff */
[----:B------:R1:W-:Y:S02]  /*0f70*/  STS [UR16+0x8], R2 ;  /* 0x00000802ff007988 */ /* 0x0003e40008000810 */
.L_x_42:
[----:B------:R-:W-:Y:S05]  /*0f80*/  @P2 BRA `(.L_x_44) ;  /* 0x0000000000282947 */ /* 0x000fea0003800000 */
[----:B-12---:R-:W1:Y:S02]  /*0f90*/  LDS R2, [UR16+0x8] ;  /* 0x00000810ff027984 */ /* 0x006e640008000800 */
[----:B-1----:R-:W-:-:S05]  /*0fa0*/  LOP3.LUT R2, R2, 0x1800, RZ, 0xb8, !PT ;  /* 0x0000180002027812 */ /* 0x002fca00078eb8ff */
[----:B------:R1:W-:Y:S02]  /*0fb0*/  STS [UR16+0x8], R2 ;  /* 0x00000802ff007988 */ /* 0x0003e40008000810 */
.L_x_43:
[----:B------:R-:W-:Y:S05]  /*0fc0*/  @P2 BREAK B4 ;  /* 0x0000000000042942 */ /* 0x000fea0003800000 */
[----:B------:R-:W-:Y:S05]  /*0fd0*/  @P2 BRA `(.L_x_45) ;  /* 0x0000000000242947 */ /* 0x000fea0003800000 */
[----:B-12---:R-:W1:Y:S01]  /*0fe0*/  LDS R2, [UR16+0x8] ;  /* 0x00000810ff027984 */ /* 0x006e620008000800 */
[----:B---3--:R-:W-:-:S05]  /*0ff0*/  IMAD.MOV.U32 R3, RZ, RZ, 0x6000 ;  /* 0x00006000ff037424 */ /* 0x008fca00078e00ff */
[----:B-1----:R-:W-:-:S04]  /*1000*/  LOP3.LUT R2, R2, 0x6000, R3, 0xd8, !PT ;  /* 0x0000600002027812 */ /* 0x002fc800078ed803 */
[----:B------:R-:W-:-:S05]  /*1010*/  LOP3.LUT R2, R2, 0x400000, RZ, 0xb8, !PT ;  /* 0x0040000002027812 */ /* 0x000fca00078eb8ff */
[----:B------:R1:W-:Y:S02]  /*1020*/  STS [UR16+0x8], R2 ;  /* 0x00000802ff007988 */ /* 0x0003e40008000810 */
.L_x_44:
[----:B------:R-:W-:Y:S05]  /*1030*/  BSYNC B4 ;  /* 0x0000000000047941 */ /* 0x000fea0003800000 */
.L_x_35:
[----:B-12---:R-:W1:Y:S02]  /*1040*/  @!P2 LDS R2, [UR16+0x8] ;  /* 0x00000810ff02a984 */ /* 0x006e640008000800 */
[----:B-1----:R-:W-:-:S05]  /*1050*/  @!P2 LOP3.LUT R2, R2, 0x8000, RZ, 0xb8, !PT ;  /* 0x000080000202a812 */ /* 0x002fca00078eb8ff */
[----:B------:R1:W-:Y:S02]  /*1060*/  @!P2 STS [UR16+0x8], R2 ;  /* 0x00000802ff00a988 */ /* 0x0003e40008000810 */
.L_x_45:
[----:B------:R-:W-:Y:S05]  /*1070*/  BSYNC B3 ;  /* 0x0000000000037941 */ /* 0x000fea0003800000 */
.L_x_34:
[----:B------:R-:W-:Y:S05]  /*1080*/  WARPSYNC.ALL ;  /* 0x0000000000007948 */ /* 0x000fea0003800000 */
[----:B------:R-:W-:Y:S01]  /*1090*/  UIADD3 UR5, UR5, 0x100, URZ ;  /* 0x0000010005057890 */ /* 0x000fe2000fffe03f */
[----:B------:R-:W-:Y:S02]  /*10a0*/  ISETP.GE.AND P1, PT, R9, 0x1, PT ;  /* 0x000000010900780c */ /* 0x000fe40003f26270 */
[----:B------:R-:W-:Y:S02]  /*10b0*/  CS2R R24, SRZ ;  /* 0x0000000000187805 */ /* 0x000fe4000001ff00 */
[----:B------:R-:W-:Y:S01]  /*10c0*/  CS2R R26, SRZ ;  /* 0x00000000001a7805 */ /* 0x000fe2000001ff00 */
[----:B------:R-:W-:Y:S01]  /*10d0*/  UIADD3 UR28, UP0, UR5, UR28, URZ ;  /* 0x0000001c051c7290 */ /* 0x000fe2000ff1e03f */
[----:B------:R-:W-:-:S02]  /*10e0*/  CS2R R28, SRZ ;  /* 0x00000000001c7805 */ /* 0x000fc4000001ff00 */
[----:B------:R-:W-:Y:S02]  /*10f0*/  CS2R R30, SRZ ;  /* 0x00000000001e7805 */ /* 0x000fe4000001ff00 */
[----:B------:R-:W-:Y:S01]  /*1100*/  CS2R R32, SRZ ;  /* 0x0000000000207805 */ /* 0x000fe2000001ff00 */
[----:B------:R-:W-:Y:S01]  /*1110*/  ULEA.HI.X.SX32 UR29, UR5, UR29, 0x1, UP0 ;  /* 0x0000001d051d7291 */ /* 0x000fe200080f0e3f */
[----:B------:R-:W-:Y:S01]  /*1120*/  IMAD.MOV.U32 R34, RZ, RZ, RZ ;  /* 0x000000ffff227224 */ /* 0x000fe200078e00ff */
[----:B------:R-:W-:Y:S10]  /*1130*/  @P0 BRA `(.L_x_46) ;  /* 0x0000000000280947 */ /* 0x000ff40003800000 */
[----:B-12---:R-:W4:Y:S01]  /*1140*/  S2R R2, SR_LANEID ;  /* 0x0000000000027919 */ /* 0x006f220000000000 */
[----:B------:R-:W-:Y:S05]  /*1150*/  WARPSYNC.ALL ;  /* 0x0000000000007948 */ /* 0x000fea0003800000 */
[----:B----45:R-:W-:-:S05]  /*1160*/  IMAD.SHL.U32 R4, R2, 0x4, RZ ;  /* 0x0000000402047824 */ /* 0x030fca00078e00ff */
[----:B------:R-:W1:Y:S01]  /*1170*/  LDS R5, [R4+UR16] ;  /* 0x0000001004057984 */ /* 0x000e620008000800 */
[----:B------:R-:W-:-:S05]  /*1180*/  IADD3 R2, P3, R4, UR28, RZ ;  /* 0x0000001c04027c10 */ /* 0x000fca000ff7e0ff */
[----:B---3--:R-:W-:-:S05]  /*1190*/  IMAD.X R3, RZ, RZ, UR29, P3 ;  /* 0x0000001dff037e24 */ /* 0x008fca00098e06ff */
[----:B-1----:R1:W2:Y:S01]  /*11a0*/  ATOMG.E.EXCH.STRONG.GPU PT, RZ, [R2], R5 ;  /* 0x0000000502ff73a8 */ /* 0x0022a200041ee100 */
[----:B------:R-:W-:-:S04]  /*11b0*/  DEPBAR {5,4,3,2,1,0} ;  /* 0x0000003f0000791a */ /* 0x000fc80000000000 */
[----:B------:R1:W-:Y:S01]  /*11c0*/  UTMACCTL.IV [UR28] ;  /* 0x000000001c0079b9 */ /* 0x0003e20008000000 */
[----:B------:R-:W-:Y:S01]  /*11d0*/  NOP ;  /* 0x0000000000007918 */ /* 0x000fe20000000000 */
.L_x_46:
[----:B------:R-:W-:Y:S05]  /*11e0*/  @P0 BRA `(.L_x_47) ;  /* 0x00000000000c0947 */ /* 0x000fea0003800000 */
[----:B------:R0:W-:Y:S01]  /*11f0*/  UTMACMDFLUSH ;  /* 0x00000000000079b7 */ /* 0x0001e20000000000 */
[----:B------:R-:W-:Y:S05]  /*1200*/  @P0 BRA `(.L_x_47) ;  /* 0x0000000000040947 */ /* 0x000fea0003800000 */
[----:B------:R-:W-:-:S04]  /*1210*/  DEPBAR.LE SB0, 0x0 ;  /* 0x000080000000791a */ /* 0x000fc80000000000 */
.L_x_47:
[----:B------:R-:W-:Y:S05]  /*1220*/  WARPSYNC.ALL ;  /* 0x0000000000007948 */ /* 0x000fea0003800000 */
[----:B--2---:R-:W-:Y:S01]  /*1230*/  BAR.SYNC.DEFER_BLOCKING 0x0 ;  /* 0x0000000000007b1d */ /* 0x004fe20000010000 */
[----:B------:R-:W-:Y:S01]  /*1240*/  USHF.L.U32 UR15, UR30, 0x7, URZ ;  /* 0x000000071e0f7899 */ /* 0x000fe2000800063f */
[----:B------:R-:W-:Y:S01]  /*1250*/  IMAD.MOV.U32 R35, RZ, RZ, RZ ;  /* 0x000000ffff237224 */ /* 0x000fe200078e00ff */
[----:B------:R-:W-:Y:S02]  /*1260*/  CS2R R36, SRZ ;  /* 0x0000000000247805 */ /* 0x000fe4000001ff00 */
[----:B------:R-:W-:-:S02]  /*1270*/  CS2R R38, SRZ ;  /* 0x0000000000267805 */ /* 0x000fc4000001ff00 */
[----:B------:R-:W-:Y:S01]  /*1280*/  CS2R R40, SRZ ;  /* 0x0000000000287805 */ /* 0x000fe2000001ff00 */
[----:B------:R-:W-:Y:S01]  /*1290*/  VOTEU.ALL UP0, P2 ;  /* 0x00000000003f7886 */ /* 0x000fe20001000000 */
[----:B------:R-:W-:Y:S01]  /*12a0*/  UMOV UR6, 0x1 ;  /* 0x0000000100067882 */ /* 0x000fe20000000000 */
[----:B------:R-:W-:Y:S01]  /*12b0*/  VOTEU.ALL UP1, P2 ;  /* 0x00000000003f7886 */ /* 0x000fe20001020000 */
[----:B------:R-:W-:Y:S01]  /*12c0*/  VOTEU.ALL UP2, P2 ;  /* 0x00000000003f7886 */ /* 0x000fe20001040000 */
[----:B------:R-:W-:Y:S01]  /*12d0*/  VOTEU.ALL UP3, P2 ;  /* 0x00000000003f7886 */ /* 0x000fe20001060000 */
[----:B------:R-:W-:-:S04]  /*12e0*/  @!UP0 UIADD3 UR8, -UR6, 0x100000, URZ ;  /* 0x0010000006088890 */ /* 0x000fc8000fffe13f */
[----:B------:R-:W-:Y:S02]  /*12f0*/  @!UP0 USHF.L.U32 UR9, UR8, 0xb, URZ ;  /* 0x0000000b08098899 */ /* 0x000fe4000800063f */
[----:B------:R-:W-:Y:S01]  /*1300*/  @!UP0 USHF.L.U32 UR8, UR8, 0x1, URZ ;  /* 0x0000000108088899 */ /* 0x000fe2000800063f */
[----:B------:R-:W-:Y:S01]  /*1310*/  CS2R R42, SRZ ;  /* 0x00000000002a7805 */ /* 0x000fe2000001ff00 */
        /* <DEDUP_REMOVED lines=12> */
[----:B------:R-:W-:Y:S01]  /*13e0*/  VOTEU.ALL UP0, P2 ;  /* 0x00000000003f7886 */ /* 0x000fe20001000000 */
[----:B------:R-:W-:Y:S02]  /*13f0*/  CS2R R50, SRZ ;  /* 0x0000000000327805 */ /* 0x000fe4000001ff00 */
[----:B------:R-:W-:Y:S02]  /*1400*/  CS2R R52, SRZ ;  /* 0x0000000000347805 */ /* 0x000fe4000001ff00 */
[----:B------:R-:W-:Y:S01]  /*1410*/  CS2R R54, SRZ ;  /* 0x0000000000367805 */ /* 0x000fe2000001ff00 */
[----:B------:R-:W2:Y:S02]  /*1420*/  FENCE.VIEW.ASYNC.S ;  /* 0x00000000000073c6 */ /* 0x000ea40000000000 */
[----:B--2---:R-:W2:Y:S02]  /*1430*/  @!UP0 SYNCS.EXCH.64 URZ, [UR16+0x18000], UR8 ;  /* 0x01800008103f85b2 */ /* 0x004ea40008000100 */
[----:B--2---:R-:W-:Y:S06]  /*1440*/  BAR.SYNC.DEFER_BLOCKING 0x0 ;  /* 0x0000000000007b1d */ /* 0x004fec0000010000 */
[----:B------:R2:W4:Y:S02]  /*1450*/  @!UP1 SYNCS.EXCH.64 URZ, [UR16+0x18008], UR10 ;  /* 0x0180080a103f95b2 */ /* 0x0005240008000100 */
[----:B----4-:R-:W-:Y:S01]  /*1460*/  BAR.SYNC.DEFER_BLOCKING 0x0 ;  /* 0x0000000000007b1d */ /* 0x010fe20000010000 */
[----:B--2---:R-:W-:-:S05]  /*1470*/  USHF.L.U32 UR11, UR31, 0x6, URZ ;  /* 0x000000061f0b7899 */ /* 0x004fca000800063f */
[----:B------:R2:W4:Y:S02]  /*1480*/  @!UP2 SYNCS.EXCH.64 URZ, [UR16+0x18010], UR12 ;  /* 0x0180100c103fa5b2 */ /* 0x0005240008000100 */
[----:B----4-:R-:W-:Y:S06]  /*1490*/  BAR.SYNC.DEFER_BLOCKING 0x0 ;  /* 0x0000000000007b1d */ /* 0x010fec0000010000 */
[----:B------:R2:W4:Y:S01]  /*14a0*/  @!UP3 SYNCS.EXCH.64 URZ, [UR16+0x18018], UR6 ;  /* 0x01801806103fb5b2 */ /* 0x0005220008000100 */
[----:B------:R-:W-:Y:S05]  /*14b0*/  @!P1 BRA `(.L_x_48) ;  /* 0x0000000400589947 */ /* 0x000fea0003800000 */
[----:B-1----:R-:W-:Y:S02]  /*14c0*/  SHF.R.U32.HI R2, RZ, 0x5, R0 ;  /* 0x00000005ff027819 */ /* 0x002fe40000011600 */
[----:B------:R-:W-:Y:S02]  /*14d0*/  CS2R R24, SRZ ;  /* 0x0000000000187805 */ /* 0x000fe4000001ff00 */
[----:B------:R-:W-:Y:S02]  /*14e0*/  CS2R R26, SRZ ;  /* 0x00000000001a7805 */ /* 0x000fe4000001ff00 */
[----:B------:R-:W-:Y:S02]  /*14f0*/  CS2R R28, SRZ ;  /* 0x00000000001c7805 */ /* 0x000fe4000001ff00 */
[----:B------:R-:W-:Y:S02]  /*1500*/  R2UR UR17, R2 ;  /* 0x00000000021172ca */ /* 0x000fe400000e0000 */
[----:B------:R-:W-:-:S02]  /*1510*/  CS2R R30, SRZ ;  /* 0x00000000001e7805 */ /* 0x000fc4000001ff00 */
[----:B------:R-:W-:Y:S02]  /*1520*/  CS2R R32, SRZ ;  /* 0x0000000000207805 */ /* 0x000fe4000001ff00 */
[----:B------:R-:W-:Y:S02]  /*1530*/  CS2R R34, SRZ ;  /* 0x0000000000227805 */ /* 0x000fe4000001ff00 */
[----:B------:R-:W-:Y:S02]  /*1540*/  CS2R R36, SRZ ;  /* 0x0000000000247805 */ /* 0x000fe4000001ff00 */
[----:B------:R-:W-:Y:S02]  /*1550*/  CS2R R38, SRZ ;  /* 0x0000000000267805 */ /* 0x000fe4000001ff00 */
[----:B------:R-:W-:Y:S02]  /*1560*/  CS2R R40, SRZ ;  /* 0x0000000000287805 */ /* 0x000fe4000001ff00 */
[----:B------:R-:W-:-:S02]  /*1570*/  CS2R R42, SRZ ;  /* 0x00000000002a7805 */ /* 0x000fc4000001ff00 */
[----:B------:R-:W-:Y:S02]  /*1580*/  CS2R R44, SRZ ;  /* 0x00000000002c7805 */ /* 0x000fe4000001ff00 */
[----:B------:R-:W-:Y:S02]  /*1590*/  CS2R R46, SRZ ;  /* 0x00000000002e7805 */ /* 0x000fe4000001ff00 */
[----:B------:R-:W-:Y:S02]  /*15a0*/  CS2R R48, SRZ ;  /* 0x0000000000307805 */ /* 0x000fe4000001ff00 */
[----:B------:R-:W-:Y:S02]  /*15b0*/  CS2R R50, SRZ ;  /* 0x0000000000327805 */ /* 0x000fe4000001ff00 */
[----:B------:R-:W-:Y:S02]  /*15c0*/  CS2R R52, SRZ ;  /* 0x0000000000347805 */ /* 0x000fe4000001ff00 */
[----:B------:R-:W-:Y:S01]  /*15d0*/  CS2R R54, SRZ ;  /* 0x0000000000367805 */ /* 0x000fe2000001ff00 */
[----:B------:R-:W-:Y:S01]  /*15e0*/  UMOV UR5, URZ ;  /* 0x0000003f00057c82 */ /* 0x000fe20008000000 */
[----:B------:R-:W-:-:S05]  /*15f0*/  UMOV UR10, URZ ;  /* 0x0000003f000a7c82 */ /* 0x000fca0008000000 */
.L_x_50:
[----:B----4-:R-:W-:Y:S01]  /*1600*/  BAR.SYNC.DEFER_BLOCKING 0x0 ;  /* 0x0000000000007b1d */ /* 0x010fe20000010000 */
[----:B------:R-:W-:Y:S01]  /*1610*/  ULEA UR20, UR5, UR16, 0x3 ;  /* 0x0000001005147291 */ /* 0x000fe2000f8e183f */
[----:B------:R-:W-:Y:S01]  /*1620*/  @!P2 IMAD.MOV.U32 R2, RZ, RZ, 0x6000 ;  /* 0x00006000ff02a424 */ /* 0x000fe200078e00ff */
[----:B------:R-:W-:Y:S01]  /*1630*/  ELECT P0, URZ, PT ;  /* 0x00000000003f782f */ /* 0x000fe20003800000 */
[----:B------:R-:W-:-:S03]  /*1640*/  ULEA UR8, UR5, UR16, 0xd ;  /* 0x0000001005087291 */ /* 0x000fc6000f8e683f */
[----:B------:R-:W-:Y:S02]  /*1650*/  ISETP.LT.U32.AND P0, PT, R7, 0x20, P0 ;  /* 0x000000200700780c */ /* 0x000fe40000701070 */
[----:B------:R-:W-:Y:S01]  /*1660*/  ELECT P1, URZ, PT ;  /* 0x00000000003f782f */ /* 0x000fe20003820000 */
[----:B------:R-:W-:-:S03]  /*1670*/  UIADD3 UR8, UR8, 0x10000, URZ ;  /* 0x0001000008087890 */ /* 0x000fc6000fffe03f */
[----:B------:R-:W-:Y:S01]  /*1680*/  ISETP.LT.U32.AND P1, PT, R7, 0x20, P1 ;  /* 0x000000200700780c */ /* 0x000fe20000f21070 */
[----:B--2---:R-:W-:Y:S01]  /*1690*/  ULEA UR12, UR5, UR16, 0xe ;  /* 0x00000010050c7291 */ /* 0x004fe2000f8e703f */
[----:B------:R-:W-:-:S05]  /*16a0*/  UMOV UR14, UR10 ;  /* 0x0000000a000e7c82 */ /* 0x000fca0008000000 */
[----:B------:R-:W-:Y:S01]  /*16b0*/  VOTEU.ANY UP0, P0 ;  /* 0x00000000003f7886 */ /* 0x000fe20000000100 */
[----:B------:R-:W-:Y:S01]  /*16c0*/  VOTEU.ANY UP2, P0 ;  /* 0x00000000003f7886 */ /* 0x000fe20000040100 */
[----:B------:R1:W-:Y:S03]  /*16d0*/  @!P2 SYNCS.ARRIVE.TRANS64 RZ, [UR20+0x18000], R2 ;  /* 0x01800002ffffa9a7 */ /* 0x0003e60008000014 */
[----:B------:R-:W-:Y:S01]  /*16e0*/  @UP0 UIADD3 UR9, UR20, 0x18000, URZ ;  /* 0x0001800014090890 */ /* 0x000fe2000fffe03f */
[----:B------:R-:W-:Y:S01]  /*16f0*/  @UP0 UMOV UR6, UR24 ;  /* 0x0000001800060c82 */ /* 0x000fe20008000000 */
[----:B------:R-:W-:Y:S01]  /*1700*/  @UP0 UMOV UR7, UR25 ;  /* 0x0000001900070c82 */ /* 0x000fe20008000000 */
[----:B------:R-:W-:Y:S01]  /*1710*/  BAR.SYNC.DEFER_BLOCKING 0x0 ;  /* 0x0000000000007b1d */ /* 0x000fe20000010000 */
[----:B-1----:R-:W-:-:S05]  /*1720*/  IMAD.U32 R2, RZ, RZ, UR4 ;  /* 0x00000004ff027e24 */ /* 0x002fca000f8e00ff */
[----:B------:R-:W-:Y:S01]  /*1730*/  VOTEU.ANY UP1, P1 ;  /* 0x00000000003f7886 */ /* 0x000fe20000820100 */
[----:B------:R-:W-:Y:S01]  /*1740*/  VOTEU.ANY UP3, P1 ;  /* 0x00000000003f7886 */ /* 0x000fe20000860100 */
[----:B------:R-:W-:-:S03]  /*1750*/  SHF.L.U32 R2, R2, 0x1f, RZ ;  /* 0x0000001f02027819 */ /* 0x000fc600000006ff */
[----:B------:R-:W-:Y:S01]  /*1760*/  @UP1 UIADD3 UR13, UR20, 0x18000, URZ ;  /* 0x00018000140d1890 */ /* 0x000fe2000fffe03f */
[----:B------:R-:W-:Y:S01]  /*1770*/  @UP1 UMOV UR18, UR26 ;  /* 0x0000001a00121c82 */ /* 0x000fe20008000000 */
[----:B------:R-:W-:Y:S01]  /*1780*/  @UP1 UMOV UR19, UR27 ;  /* 0x0000001b00131c82 */ /* 0x000fe20008000000 */
[----:B------:R1:W-:Y:S01]  /*1790*/  @UP2 UTMALDG.2D [UR8], [UR6] ;  /* 0x00000008060025b4 */ /* 0x0003e20008008000 */
[----:B------:R2:W-:Y:S06]  /*17a0*/  MEMBAR.ALL.CTA ;  /* 0x0000000000007992 */ /* 0x0005ec0000008000 */
[----:B--2---:R-:W2:Y:S02]  /*17b0*/  FENCE.VIEW.ASYNC.S ;  /* 0x00000000000073c6 */ /* 0x004ea40000000000 */
[----:B--2---:R-:W-:Y:S06]  /*17c0*/  BAR.SYNC.DEFER_BLOCKING 0x0 ;  /* 0x0000000000007b1d */ /* 0x004fec0000010000 */
[----:B------:R1:W-:Y:S02]  /*17d0*/  @UP3 UTMALDG.2D [UR12], [UR18] ;  /* 0x0000000c120035b4 */ /* 0x0003e40008008000 */
[----:B------:R-:W-:Y:S06]  /*17e0*/  BAR.SYNC.DEFER_BLOCKING 0x0 ;  /* 0x0000000000007b1d */ /* 0x000fec0000010000 */
[----:B------:R-:W2:Y:S02]  /*17f0*/  SYNCS.PHASECHK.TRANS64.TRYWAIT P0, [UR20+0x18000], R2 ;  /* 0x01800002ff0075a7 */ /* 0x000ea40008000154 */
[----:B-12---:R-:W-:Y:S05]  /*1800*/  @!P0 BRA `(.L_x_49) ;  /* 0x00000004009c8947 */ /* 0x006fea0003800000 */
.L_x_51:
[----:B------:R-:W-:Y:S01]  /*1810*/  USHF.L.U32 UR6, UR17, 0x7, URZ ;  /* 0x0000000711067899 */ /* 0x000fe2000800063f */
[----:B------:R-:W-:Y:S02]  /*1820*/  WARPGROUP.DEPBAR.LE gsb0, 0x0 ;  /* 0x00008000000079c5 */ /* 0x000fe40000010000 */
[----:B------:R-:W-:Y:S01]  /*1830*/  USHF.R.U32.HI UR20, URZ, 0x4, UR8 ;  /* 0x000000043f147899 */ /* 0x000fe20008011608 */
[----:B------:R-:W-:Y:S01]  /*1840*/  WARPGROUP.ARRIVE ;  /* 0x00000000000079c5 */ /* 0x000fe20000000000 */
[----:B------:R-:W-:Y:S01]  /*1850*/  ULOP3.LUT UR6, UR6, 0x200, URZ, 0xc0, !UPT ;  /* 0x0000020006067892 */ /* 0x000fe2000f8ec03f */
[----:B------:R-:W1:Y:S01]  /*1860*/  LDC R2, c[0x0][0x230] ;  /* 0x00008c00ff027b82 */ /* 0x000e620000000800 */
[----:B------:R-:W-:Y:S02]  /*1870*/  USGXT.U32 UR20, UR20, 0xe ;  /* 0x0000000e1414789a */ /* 0x000fe40008000000 */
[----:B------:R-:W-:Y:S01]  /*1880*/  ULEA.HI UR6, UR12, UR6, URZ, 0x1c ;  /* 0x000000060c067291 */ /* 0x000fe2000f8fe03f */
[----:B------:R-:W-:Y:S01]  /*1890*/  UMOV UR21, 0x40000040 ;  /* 0x4000004000157882 */ /* 0x000fe20000000000 */
[----:B------:R-:W-:-:S02]  /*18a0*/  UMOV UR23, 0x40000040 ;  /* 0x4000004000177882 */ /* 0x000fc40000000000 */
[----:B------:R-:W-:Y:S01]  /*18b0*/  ULOP3.LUT UR22, UR6, 0x3fff, URZ, 0xc0, !UPT ;  /* 0x00003fff06167892 */ /* 0x000fe2000f8ec03f */
[----:B------:R-:W-:Y:S02]  /*18c0*/  UMOV UR7, URZ ;  /* 0x0000003f00077c82 */ /* 0x000fe40008000000 */
[----:B------:R-:W-:Y:S01]  /*18d0*/  UMOV UR6, URZ ;  /* 0x0000003f00067c82 */ /* 0x000fe20008000000 */
[----:B------:R-:W-:Y:S02]  /*18e0*/  UIADD3 UR10, UR10, 0x80, URZ ;  /* 0x000000800a0a7890 */ /* 0x000fe4000fffe03f */
[----:B------:R-:W-:-:S03]  /*18f0*/  UIADD3 UR5, UR5, 0x1, URZ ;  /* 0x0000000105057890 */ /* 0x000fc6000fffe03f */
[----:B------:R-:W-:Y:S01]  /*1900*/  QGMMA.64x64x32.F32.E4M3.E4M3 R24, gdesc[UR20], R24 ;  /* 0x00e00000141879f3 */ /* 0x000fe20008700818 */
[----:B------:R-:W-:Y:S02]  /*1910*/  UIADD3 UR20, UP0, UR20, 0x2, URZ ;  /* 0x0000000214147890 */ /* 0x000fe4000ff1e03f */
[----:B------:R-:W-:Y:S02]  /*1920*/  UIADD3 UR22, UP1, UR22, 0x2, URZ ;  /* 0x0000000216167890 */ /* 0x000fe4000ff3e03f */
[----:B------:R-:W-:Y:S02]  /*1930*/  UIADD3.X UR21, UR6, 0x40000040, URZ, UP0, !UPT ;  /* 0x4000004006157890 */ /* 0x000fe400087fe43f */
[----:B------:R-:W-:Y:S01]  /*1940*/  UIADD3.X UR23, UR7, 0x40000040, URZ, UP1, !UPT ;  /* 0x4000004007177890 */ /* 0x000fe20008ffe43f */
[----:B-1----:R-:W-:Y:S01]  /*1950*/  ISETP.LE.AND P0, PT, R2, UR10, PT ;  /* 0x0000000a02007c0c */ /* 0x002fe2000bf03270 */
[----:B------:R-:W-:Y:S02]  /*1960*/  UIADD3.64 UR32, UR20, 0x2, URZ ;  /* 0x0000000214207897 */ /* 0x000fe4000fffe03f */
[----:B------:R-:W-:-:S02]  /*1970*/  UIADD3.64 UR34, UR22, 0x2, URZ ;  /* 0x0000000216227897 */ /* 0x000fc4000fffe03f */
[----:B------:R-:W-:-:S04]  /*1980*/  UISETP.NE.U32.AND UP0, UPT, UR5, 0x4, UPT ;  /* 0x000000040500788c */ /* 0x000fc8000bf05070 */
[----:B------:R-:W-:Y:S02]  /*1990*/  USEL UR6, URZ, 0x1, UP0 ;  /* 0x000000013f067887 */ /* 0x000fe40008000000 */
[----:B------:R-:W-:Y:S02]  /*19a0*/  USEL UR5, UR5, URZ, UP0 ;  /* 0x0000003f05057287 */ /* 0x000fe40008000000 */
[----:B------:R-:W-:Y:S01]  /*19b0*/  ULOP3.LUT UR4, UR4, UR6, URZ, 0x3c, !UPT ;  /* 0x0000000604047292 */ /* 0x000fe2000f8e3c3f */
[----:B------:R-:W-:Y:S01]  /*19c0*/  QGMMA.64x64x32.F32.E4M3.E4M3 R24, gdesc[UR20], R24 ;  /* 0x00e00000141879f3 */ /* 0x000fe20008700818 */
[----:B------:R-:W-:Y:S02]  /*19d0*/  UIADD3.64 UR20, UR20, 0x4, URZ ;  /* 0x0000000414147897 */ /* 0x000fe4000fffe03f */
[----:B------:R-:W-:Y:S01]  /*19e0*/  UIADD3.64 UR22, UR22, 0x4, URZ ;  /* 0x0000000416167897 */ /* 0x000fe2000fffe03f */
[----:B------:R-:W-:Y:S08]  /*19f0*/  QGMMA.64x64x32.F32.E4M3.E4M3 R24, gdesc[UR32], R24 ;  /* 0x00e00000201879f3 */ /* 0x000ff00008700818 */
[----:B------:R-:W-:Y:S01]  /*1a00*/  QGMMA.64x64x32.F32.E4M3.E4M3 R24, gdesc[UR20], R24, gsb0 ;  /* 0x00e00000141879f3 */ /* 0x000fe20008000818 */
[----:B------:R-:W-:Y:S05]  /*1a10*/  @!P0 BRA `(.L_x_50) ;  /* 0xfffffff800f88947 */ /* 0x000fea000383ffff */
.L_x_48:
[----:B------:R-:W-:Y:S02]  /*1a20*/  WARPGROUP.DEPBAR.LE gsb0, 0x0 ;  /* 0x00008000000079c5 */ /* 0x000fe40000010000 */
[----:B----4-:R-:W-:Y:S01]  /*1a30*/  BAR.SYNC.DEFER_BLOCKING 0x0 ;  /* 0x0000000000007b1d */ /* 0x010fe20000010000 */
[C---:B-1----:R-:W-:Y:S01]  /*1a40*/  IMAD.SHL.U32 R2, R0.reuse, 0x40, RZ ;  /* 0x0000004000027824 */ /* 0x042fe200078e00ff */
[C---:B---3--:R-:W-:Y:S01]  /*1a50*/  LOP3.LUT R3, R0.reuse, 0x1c, RZ, 0xc0, !PT ;  /* 0x0000001c00037812 */ /* 0x048fe200078ec0ff */
[----:B-----5:R-:W-:Y:S01]  /*1a60*/  IMAD.SHL.U32 R4, R0, 0x2, RZ ;  /* 0x0000000200047824 */ /* 0x020fe200078e00ff */
[----:B------:R-:W-:Y:S02]  /*1a70*/  SHF.R.U32.HI R0, RZ, 0x1, R0 ;  /* 0x00000001ff007819 */ /* 0x000fe40000011600 */
[----:B------:R-:W-:Y:S02]  /*1a80*/  ELECT P0, URZ, PT ;  /* 0x00000000003f782f */ /* 0x000fe40003800000 */
[----:B------:R-:W-:Y:S01]  /*1a90*/  LOP3.LUT R2, R2, 0x1800, RZ, 0xc0, !PT ;  /* 0x0000180002027812 */ /* 0x000fe200078ec0ff */
[----:B------:R-:W-:Y:S01]  /*1aa0*/  UMOV UR17, UR15 ;  /* 0x0000000f00117c82 */ /* 0x000fe20008000000 */
[----:B------:R-:W-:Y:S01]  /*1ab0*/  LOP3.LUT R4, R4, 0x6, RZ, 0xc0, !PT ;  /* 0x0000000604047812 */ /* 0x000fe200078ec0ff */
[----:B------:R-:W-:Y:S01]  /*1ac0*/  UMOV UR18, UR11 ;  /* 0x0000000b00127c82 */ /* 0x000fe20008000000 */
[----:B------:R-:W-:Y:S01]  /*1ad0*/  F2FP.SATFINITE.E4M3.F32.PACK_AB_MERGE_C R24, R25, R24, RZ ;  /* 0x000000181918723e */ /* 0x000fe200048070ff */
[----:B------:R-:W-:Y:S01]  /*1ae0*/  IMAD R2, R3, 0x20, R2 ;  /* 0x0000002003027824 */ /* 0x000fe200078e0202 */
[----:B------:R-:W-:Y:S01]  /*1af0*/  F2FP.SATFINITE.E4M3.F32.PACK_AB_MERGE_C R26, R27, R26, RZ ;  /* 0x0000001a1b1a723e */ /* 0x000fe200048070ff */
[----:B------:R-:W-:Y:S01]  /*1b00*/  IMAD R3, R3, 0x4, R4 ;  /* 0x0000000403037824 */ /* 0x000fe200078e0204 */
[----:B------:R-:W-:-:S02]  /*1b10*/  F2FP.SATFINITE.E4M3.F32.PACK_AB_MERGE_C R28, R29, R28, RZ ;  /* 0x0000001c1d1c723e */ /* 0x000fc400048070ff */
[----:B------:R-:W-:Y:S01]  /*1b20*/  F2FP.SATFINITE.E4M3.F32.PACK_AB_MERGE_C R30, R31, R30, RZ ;  /* 0x0000001e1f1e723e */ /* 0x000fe200048070ff */
[----:B------:R-:W-:Y:S01]  /*1b30*/  IMAD.IADD R3, R2, 0x1, R3 ;  /* 0x0000000102037824 */ /* 0x000fe200078e0203 */
[----:B------:R-:W-:Y:S02]  /*1b40*/  F2FP.SATFINITE.E4M3.F32.PACK_AB_MERGE_C R32, R33, R32, RZ ;  /* 0x000000202120723e */ /* 0x000fe400048070ff */
[----:B------:R-:W-:Y:S02]  /*1b50*/  F2FP.SATFINITE.E4M3.F32.PACK_AB_MERGE_C R34, R35, R34, RZ ;  /* 0x000000222322723e */ /* 0x000fe400048070ff */
[----:B------:R-:W-:Y:S01]  /*1b60*/  LOP3.LUT R3, R3, 0x40, R0, 0x78, !PT ;  /* 0x0000004003037812 */ /* 0x000fe200078e7800 */
[----:B------:R-:W1:Y:S02]  /*1b70*/  @!P2 SYNCS.CCTL.IV [UR16+0x18000] ;  /* 0x01800000ff00a9b1 */ /* 0x000e640008000010 */
[----:B-1----:R-:W-:Y:S01]  /*1b80*/  BAR.SYNC.DEFER_BLOCKING 0x0 ;  /* 0x0000000000007b1d */ /* 0x002fe20000010000 */
[----:B------:R-:W-:-:S02]  /*1b90*/  F2FP.SATFINITE.E4M3.F32.PACK_AB_MERGE_C R36, R37, R36, RZ ;  /* 0x000000242524723e */ /* 0x000fc400048070ff */
[----:B------:R-:W-:Y:S02]  /*1ba0*/  F2FP.SATFINITE.E4M3.F32.PACK_AB_MERGE_C R38, R39, R38, RZ ;  /* 0x000000262726723e */ /* 0x000fe400048070ff */
[----:B------:R-:W-:Y:S02]  /*1bb0*/  ISETP.LT.U32.AND P0, PT, R7, 0x20, P0 ;  /* 0x000000200700780c */ /* 0x000fe40000701070 */
[----:B------:R-:W-:Y:S02]  /*1bc0*/  LOP3.LUT R5, R3, 0x10, RZ, 0x3c, !PT ;  /* 0x0000001003057812 */ /* 0x000fe400078e3cff */
[----:B------:R-:W-:Y:S02]  /*1bd0*/  F2FP.SATFINITE.E4M3.F32.PACK_AB_MERGE_C R40, R41, R40, RZ ;  /* 0x000000282928723e */ /* 0x000fe400048070ff */
[----:B------:R-:W-:Y:S02]  /*1be0*/  F2FP.SATFINITE.E4M3.F32.PACK_AB_MERGE_C R42, R43, R42, RZ ;  /* 0x0000002a2b2a723e */ /* 0x000fe400048070ff */
[----:B------:R-:W-:-:S02]  /*1bf0*/  F2FP.SATFINITE.E4M3.F32.PACK_AB_MERGE_C R44, R45, R44, RZ ;  /* 0x0000002c2d2c723e */ /* 0x000fc400048070ff */
[----:B------:R-:W-:Y:S02]  /*1c00*/  F2FP.SATFINITE.E4M3.F32.PACK_AB_MERGE_C R46, R47, R46, RZ ;  /* 0x0000002e2f2e723e */ /* 0x000fe400048070ff */
[----:B------:R-:W-:Y:S01]  /*1c10*/  LOP3.LUT R7, R3, 0x20, RZ, 0x3c, !PT ;  /* 0x0000002003077812 */ /* 0x000fe200078e3cff */
[----:B------:R-:W-:Y:S01]  /*1c20*/  VOTEU.ANY UP0, P0 ;  /* 0x00000000003f7886 */ /* 0x000fe20000000100 */
[----:B------:R-:W-:Y:S01]  /*1c30*/  F2FP.SATFINITE.E4M3.F32.PACK_AB_MERGE_C R48, R49, R48, RZ ;  /* 0x000000303130723e */ /* 0x000fe200048070ff */
[----:B------:R-:W-:Y:S01]  /*1c40*/  VOTEU.ANY UP1, P0 ;  /* 0x00000000003f7886 */ /* 0x000fe20000020100 */
[----:B------:R-:W-:Y:S02]  /*1c50*/  F2FP.SATFINITE.E4M3.F32.PACK_AB_MERGE_C R50, R51, R50, RZ ;  /* 0x000000323332723e */ /* 0x000fe400048070ff */
[----:B------:R-:W-:Y:S01]  /*1c60*/  F2FP.SATFINITE.E4M3.F32.PACK_AB_MERGE_C R52, R53, R52, RZ ;  /* 0x000000343534723e */ /* 0x000fe200048070ff */
[----:B------:R-:W1:Y:S02]  /*1c70*/  @!P2 SYNCS.CCTL.IV [UR16+0x18008] ;  /* 0x01800800ff00a9b1 */ /* 0x000e640008000010 */
[----:B-1----:R-:W-:Y:S01]  /*1c80*/  BAR.SYNC.DEFER_BLOCKING 0x0 ;  /* 0x0000000000007b1d */ /* 0x002fe20000010000 */
[----:B------:R-:W-:-:S02]  /*1c90*/  F2FP.SATFINITE.E4M3.F32.PACK_AB_MERGE_C R54, R55, R54, RZ ;  /* 0x000000363736723e */ /* 0x000fc400048070ff */
[----:B------:R-:W-:-:S03]  /*1ca0*/  LOP3.LUT R9, R3, 0x30, RZ, 0x3c, !PT ;  /* 0x0000003003097812 */ /* 0x000fc600078e3cff */
[----:B--2---:R-:W-:Y:S01]  /*1cb0*/  @UP0 UMOV UR6, UR28 ;  /* 0x0000001c00060c82 */ /* 0x004fe20008000000 */
[----:B------:R-:W-:Y:S01]  /*1cc0*/  @UP0 UMOV UR7, UR29 ;  /* 0x0000001d00070c82 */ /* 0x000fe20008000000 */
[----:B------:R-:W1:Y:S02]  /*1cd0*/  @!P2 SYNCS.CCTL.IV [UR16+0x18010] ;  /* 0x01801000ff00a9b1 */ /* 0x000e640008000010 */
[----:B-1----:R-:W-:Y:S06]  /*1ce0*/  BAR.SYNC.DEFER_BLOCKING 0x0 ;  /* 0x0000000000007b1d */ /* 0x002fec0000010000 */
[----:B------:R-:W1:Y:S02]  /*1cf0*/  @!P2 SYNCS.CCTL.IV [UR16+0x18018] ;  /* 0x01801800ff00a9b1 */ /* 0x000e640008000010 */
[----:B-1----:R-:W-:Y:S04]  /*1d00*/  STS.U16 [R3+UR16], R24 ;  /* 0x0000001803007988 */ /* 0x002fe80008000410 */
[----:B------:R-:W-:Y:S04]  /*1d10*/  STS.U16 [R3+UR16+0x400], R26 ;  /* 0x0004001a03007988 */ /* 0x000fe80008000410 */
[----:B------:R-:W-:Y:S04]  /*1d20*/  STS.U16 [R3+UR16+0x8], R28 ;  /* 0x0000081c03007988 */ /* 0x000fe80008000410 */
[----:B------:R-:W-:Y:S04]  /*1d30*/  STS.U16 [R3+UR16+0x408], R30 ;  /* 0x0004081e03007988 */ /* 0x000fe80008000410 */
[----:B------:R-:W-:Y:S04]  /*1d40*/  STS.U16 [R5+UR16], R32 ;  /* 0x0000002005007988 */ /* 0x000fe80008000410 */
        /* <DEDUP_REMOVED lines=10> */
[----:B------:R-:W-:Y:S01]  /*1df0*/  STS.U16 [R9+UR16+0x408], R54 ;  /* 0x0004083609007988 */ /* 0x000fe20008000410 */
[----:B------:R1:W-:Y:S06]  /*1e00*/  MEMBAR.ALL.CTA ;  /* 0x0000000000007992 */ /* 0x0003ec0000008000 */
[----:B-1----:R-:W1:Y:S02]  /*1e10*/  FENCE.VIEW.ASYNC.S ;  /* 0x00000000000073c6 */ /* 0x002e640000000000 */
[----:B-1----:R-:W-:Y:S06]  /*1e20*/  BAR.SYNC.DEFER_BLOCKING 0x0 ;  /* 0x0000000000007b1d */ /* 0x002fec0000010000 */
[----:B------:R1:W-:Y:S01]  /*1e30*/  @UP1 UTMASTG.2D [UR16], [UR6] ;  /* 0x00000010060013b5 */ /* 0x0003e20008008000 */
[----:B------:R0:W-:Y:S01]  /*1e40*/  UTMACMDFLUSH ;  /* 0x00000000000079b7 */ /* 0x0001e20000000000 */
[----:B------:R-:W-:-:S04]  /*1e50*/  DEPBAR.LE SB0, 0x0 ;  /* 0x000080000000791a */ /* 0x000fc80000000000 */
[----:B------:R-:W-:Y:S06]  /*1e60*/  BAR.SYNC.DEFER_BLOCKING 0x0 ;  /* 0x0000000000007b1d */ /* 0x000fec0000010000 */
[----:B-1----:R-:W-:Y:S05]  /*1e70*/  EXIT ;  /* 0x000000000000794d */ /* 0x002fea0003800000 */
.L_x_49:
[----:B------:R-:W1:Y:S02]  /*1e80*/  SYNCS.PHASECHK.TRANS64.TRYWAIT P0, [UR20+0x18000], R2 ;  /* 0x01800002ff0075a7 */ /* 0x000e640008000154 */
[----:B-1----:R-:W-:Y:S05]  /*1e90*/  @!P0 BRA `(.L_x_49) ;  /* 0xfffffffc00f88947 */ /* 0x002fea000383ffff */
[----:B------:R-:W-:Y:S05]  /*1ea0*/  BRA `(.L_x_51) ;  /* 0xfffffff800587947 */ /* 0x000fea000383ffff */
.L_x_52:
[----:B------:R-:W-:-:S00]  /*1eb0*/  BRA `(.L_x_52) ;  /* 0xfffffffc00fc7947 */ /* 0x000fc0000383ffff */
[----:B------:R-:W-:-:S00]  /*1ec0*/  NOP ;  /* 0x0000000000007918 */ /* 0x000fc00000000000 */
        /* <DEDUP_REMOVED lines=11> */
.L_x_53:


//--------------------- .nv.shared.gluon_wgmma    --------------------------
	.section	.nv.shared.gluon_wgmma,"aw",@nobits
	.sectionflags	@""
	.align	16
	.zero		1024


//--------------------- .nv.shared.reserved.0     --------------------------
	.section	.nv.shared.reserved.0,"aw",@nobits
	.weak		__nv_reservedSMEM_offset_0_alias
	.size		__nv_reservedSMEM_offset_0_alias, 0, 0
	.other		__nv_reservedSMEM_offset_0_alias,@"STO_CUDA_RESERVED_SHARED STV_DEFAULT"
__nv_reservedSMEM_offset_0_alias:
	.zero		0


//--------------------- .nv.constant0.gluon_wgmma --------------------------
	.section	.nv.constant0.gluon_wgmma,"a",@progbits
	.sectionflags	@""
	.align	4
.nv.constant0.gluon_wgmma:
	.zero		608


//--------------------- SYMBOLS --------------------------

	.type		.nv.reservedSmem.offset0,@object
	.size		.nv.reservedSmem.offset0,0x4
